//
// Generated by NVIDIA NVVM Compiler
//
// Compiler Build ID: CL-36424714
// Cuda compilation tools, release 13.0, V13.0.88
// Based on NVVM 20.0.0
//

.version 9.0
.target sm_100
.address_size 64

	// .globl	_Z17mark_pages_kernelPKhPKmS2_Pjjmmm

.visible .entry _Z17mark_pages_kernelPKhPKmS2_Pjjmmm(
	.param .u64 .ptr .align 1 _Z17mark_pages_kernelPKhPKmS2_Pjjmmm_param_0,
	.param .u64 .ptr .align 1 _Z17mark_pages_kernelPKhPKmS2_Pjjmmm_param_1,
	.param .u64 .ptr .align 1 _Z17mark_pages_kernelPKhPKmS2_Pjjmmm_param_2,
	.param .u64 .ptr .align 1 _Z17mark_pages_kernelPKhPKmS2_Pjjmmm_param_3,
	.param .u32 _Z17mark_pages_kernelPKhPKmS2_Pjjmmm_param_4,
	.param .u64 _Z17mark_pages_kernelPKhPKmS2_Pjjmmm_param_5,
	.param .u64 _Z17mark_pages_kernelPKhPKmS2_Pjjmmm_param_6,
	.param .u64 _Z17mark_pages_kernelPKhPKmS2_Pjjmmm_param_7
)
{
	.reg .pred 	%p<5>;
	.reg .b16 	%rs<64>;
	.reg .b32 	%r<11>;
	.reg .b64 	%rd<22>;

	ld.param.u64 	%rd1, [_Z17mark_pages_kernelPKhPKmS2_Pjjmmm_param_0];
	ld.param.u64 	%rd2, [_Z17mark_pages_kernelPKhPKmS2_Pjjmmm_param_1];
	ld.param.u64 	%rd3, [_Z17mark_pages_kernelPKhPKmS2_Pjjmmm_param_2];
	ld.param.u64 	%rd4, [_Z17mark_pages_kernelPKhPKmS2_Pjjmmm_param_3];
	ld.param.u32 	%r2, [_Z17mark_pages_kernelPKhPKmS2_Pjjmmm_param_4];
	ld.param.u64 	%rd5, [_Z17mark_pages_kernelPKhPKmS2_Pjjmmm_param_5];
	ld.param.u64 	%rd6, [_Z17mark_pages_kernelPKhPKmS2_Pjjmmm_param_6];
	ld.param.u64 	%rd7, [_Z17mark_pages_kernelPKhPKmS2_Pjjmmm_param_7];
	mov.u32 	%r3, %ctaid.x;
	mov.u32 	%r4, %ntid.x;
	mov.u32 	%r5, %tid.x;
	mad.lo.s32 	%r1, %r3, %r4, %r5;
	setp.ge.u32 	%p1, %r1, %r2;
	@%p1 bra 	$L__BB0_2;
	cvta.to.global.u64 	%rd8, %rd4;
	cvta.to.global.u64 	%rd9, %rd1;
	cvta.to.global.u64 	%rd10, %rd2;
	cvta.to.global.u64 	%rd11, %rd3;
	mul.wide.u32 	%rd12, %r1, 8;
	add.s64 	%rd13, %rd10, %rd12;
	ld.global.u64 	%rd14, [%rd13];
	add.s64 	%rd15, %rd11, %rd12;
	ld.global.u64 	%rd16, [%rd15];
	sub.s64 	%rd17, %rd5, %rd16;
	setp.gt.u64 	%p2, %rd14, %rd6;
	setp.gt.u64 	%p3, %rd17, %rd7;
	selp.b32 	%r6, 3, 0, %p3;
	selp.b32 	%r7, 2, %r6, %p2;
	shl.b32 	%r8, %r1, 12;
	cvt.u64.u32 	%rd18, %r8;
	add.s64 	%rd19, %rd9, %rd18;
	ld.global.u8 	%rs1, [%rd19];
	ld.global.u8 	%rs2, [%rd19+128];
	xor.b16  	%rs3, %rs1, %rs2;
	ld.global.u8 	%rs4, [%rd19+256];
	xor.b16  	%rs5, %rs3, %rs4;
	ld.global.u8 	%rs6, [%rd19+384];
	xor.b16  	%rs7, %rs5, %rs6;
	ld.global.u8 	%rs8, [%rd19+512];
	xor.b16  	%rs9, %rs7, %rs8;
	ld.global.u8 	%rs10, [%rd19+640];
	xor.b16  	%rs11, %rs9, %rs10;
	ld.global.u8 	%rs12, [%rd19+768];
	xor.b16  	%rs13, %rs11, %rs12;
	ld.global.u8 	%rs14, [%rd19+896];
	xor.b16  	%rs15, %rs13, %rs14;
	ld.global.u8 	%rs16, [%rd19+1024];
	xor.b16  	%rs17, %rs15, %rs16;
	ld.global.u8 	%rs18, [%rd19+1152];
	xor.b16  	%rs19, %rs17, %rs18;
	ld.global.u8 	%rs20, [%rd19+1280];
	xor.b16  	%rs21, %rs19, %rs20;
	ld.global.u8 	%rs22, [%rd19+1408];
	xor.b16  	%rs23, %rs21, %rs22;
	ld.global.u8 	%rs24, [%rd19+1536];
	xor.b16  	%rs25, %rs23, %rs24;
	ld.global.u8 	%rs26, [%rd19+1664];
	xor.b16  	%rs27, %rs25, %rs26;
	ld.global.u8 	%rs28, [%rd19+1792];
	xor.b16  	%rs29, %rs27, %rs28;
	ld.global.u8 	%rs30, [%rd19+1920];
	xor.b16  	%rs31, %rs29, %rs30;
	ld.global.u8 	%rs32, [%rd19+2048];
	xor.b16  	%rs33, %rs31, %rs32;
	ld.global.u8 	%rs34, [%rd19+2176];
	xor.b16  	%rs35, %rs33, %rs34;
	ld.global.u8 	%rs36, [%rd19+2304];
	xor.b16  	%rs37, %rs35, %rs36;
	ld.global.u8 	%rs38, [%rd19+2432];
	xor.b16  	%rs39, %rs37, %rs38;
	ld.global.u8 	%rs40, [%rd19+2560];
	xor.b16  	%rs41, %rs39, %rs40;
	ld.global.u8 	%rs42, [%rd19+2688];
	xor.b16  	%rs43, %rs41, %rs42;
	ld.global.u8 	%rs44, [%rd19+2816];
	xor.b16  	%rs45, %rs43, %rs44;
	ld.global.u8 	%rs46, [%rd19+2944];
	xor.b16  	%rs47, %rs45, %rs46;
	ld.global.u8 	%rs48, [%rd19+3072];
	xor.b16  	%rs49, %rs47, %rs48;
	ld.global.u8 	%rs50, [%rd19+3200];
	xor.b16  	%rs51, %rs49, %rs50;
	ld.global.u8 	%rs52, [%rd19+3328];
	xor.b16  	%rs53, %rs51, %rs52;
	ld.global.u8 	%rs54, [%rd19+3456];
	xor.b16  	%rs55, %rs53, %rs54;
	ld.global.u8 	%rs56, [%rd19+3584];
	xor.b16  	%rs57, %rs55, %rs56;
	ld.global.u8 	%rs58, [%rd19+3712];
	xor.b16  	%rs59, %rs57, %rs58;
	ld.global.u8 	%rs60, [%rd19+3840];
	xor.b16  	%rs61, %rs59, %rs60;
	and.b16  	%rs62, %rs61, 255;
	ld.global.u8 	%rs63, [%rd19+3968];
	setp.ne.s16 	%p4, %rs62, %rs63;
	selp.u32 	%r9, 1, 0, %p4;
	or.b32  	%r10, %r7, %r9;
	mul.wide.u32 	%rd20, %r1, 4;
	add.s64 	%rd21, %rd8, %rd20;
	st.global.u32 	[%rd21], %r10;
$L__BB0_2:
	ret;

}
	// .globl	_Z21compress_pages_kernelPKhPhPjS2_jjj
.visible .entry _Z21compress_pages_kernelPKhPhPjS2_jjj(
	.param .u64 .ptr .align 1 _Z21compress_pages_kernelPKhPhPjS2_jjj_param_0,
	.param .u64 .ptr .align 1 _Z21compress_pages_kernelPKhPhPjS2_jjj_param_1,
	.param .u64 .ptr .align 1 _Z21compress_pages_kernelPKhPhPjS2_jjj_param_2,
	.param .u64 .ptr .align 1 _Z21compress_pages_kernelPKhPhPjS2_jjj_param_3,
	.param .u32 _Z21compress_pages_kernelPKhPhPjS2_jjj_param_4,
	.param .u32 _Z21compress_pages_kernelPKhPhPjS2_jjj_param_5,
	.param .u32 _Z21compress_pages_kernelPKhPhPjS2_jjj_param_6
)
{
	.reg .pred 	%p<44>;
	.reg .b16 	%rs<46>;
	.reg .b32 	%r<140>;
	.reg .b64 	%rd<76>;

	ld.param.u64 	%rd18, [_Z21compress_pages_kernelPKhPhPjS2_jjj_param_0];
	ld.param.u64 	%rd19, [_Z21compress_pages_kernelPKhPhPjS2_jjj_param_1];
	ld.param.u64 	%rd20, [_Z21compress_pages_kernelPKhPhPjS2_jjj_param_2];
	ld.param.u64 	%rd21, [_Z21compress_pages_kernelPKhPhPjS2_jjj_param_3];
	ld.param.u32 	%r66, [_Z21compress_pages_kernelPKhPhPjS2_jjj_param_4];
	ld.param.u32 	%r64, [_Z21compress_pages_kernelPKhPhPjS2_jjj_param_5];
	ld.param.u32 	%r65, [_Z21compress_pages_kernelPKhPhPjS2_jjj_param_6];
	mov.u32 	%r67, %ctaid.x;
	mov.u32 	%r68, %ntid.x;
	mov.u32 	%r69, %tid.x;
	mad.lo.s32 	%r1, %r67, %r68, %r69;
	setp.ge.u32 	%p5, %r1, %r66;
	@%p5 bra 	$L__BB1_44;
	cvta.to.global.u64 	%rd1, %rd19;
	cvta.to.global.u64 	%rd2, %rd18;
	mul.lo.s32 	%r2, %r64, %r1;
	cvt.u64.u32 	%rd3, %r2;
	add.s64 	%rd4, %rd2, %rd3;
	add.s64 	%rd5, %rd1, %rd3;
	mov.b32 	%r139, 0;
	setp.eq.s32 	%p6, %r65, 0;
	@%p6 bra 	$L__BB1_26;
	setp.eq.s32 	%p7, %r65, 1;
	@%p7 bra 	$L__BB1_15;
	setp.ne.s32 	%p8, %r65, 2;
	@%p8 bra 	$L__BB1_43;
	and.b32  	%r72, %r64, -5;
	setp.eq.s32 	%p9, %r72, 0;
	@%p9 bra 	$L__BB1_43;
	add.s32 	%r3, %r64, -4;
	mov.b32 	%r139, 0;
	mov.u32 	%r125, %r139;
$L__BB1_6:
	setp.lt.u32 	%p10, %r125, 2;
	mov.b32 	%r130, 0;
	mov.u32 	%r131, %r130;
	@%p10 bra 	$L__BB1_13;
	min.u32 	%r35, %r125, 4096;
	mov.b32 	%r131, 0;
	mov.b32 	%r126, 1;
	mov.u32 	%r130, %r131;
$L__BB1_8:
	sub.s32 	%r39, %r125, %r126;
	mov.b32 	%r129, 0;
$L__BB1_9:
	mov.u32 	%r40, %r129;
	add.s32 	%r41, %r40, %r125;
	setp.ge.u32 	%p12, %r41, %r64;
	mov.pred 	%p43, 0;
	@%p12 bra 	$L__BB1_11;
	cvt.u64.u32 	%rd22, %r41;
	add.s64 	%rd23, %rd4, %rd22;
	ld.global.u8 	%rs7, [%rd23];
	add.s32 	%r78, %r39, %r40;
	cvt.u64.u32 	%rd24, %r78;
	add.s64 	%rd25, %rd4, %rd24;
	ld.global.u8 	%rs8, [%rd25];
	setp.eq.s16 	%p43, %rs7, %rs8;
$L__BB1_11:
	setp.lt.u32 	%p13, %r40, 65535;
	and.pred  	%p14, %p13, %p43;
	add.s32 	%r129, %r40, 1;
	@%p14 bra 	$L__BB1_9;
	max.u32 	%r79, %r130, 3;
	setp.lt.u32 	%p15, %r79, %r40;
	selp.b32 	%r130, %r40, %r130, %p15;
	selp.b32 	%r131, %r126, %r131, %p15;
	add.s32 	%r126, %r126, 1;
	setp.ne.s32 	%p16, %r126, %r35;
	@%p16 bra 	$L__BB1_8;
$L__BB1_13:
	setp.lt.u32 	%p17, %r130, 4;
	@%p17 bra 	$L__BB1_41;
	add.s32 	%r84, %r139, 1;
	cvt.u64.u32 	%rd30, %r139;
	add.s64 	%rd31, %rd5, %rd30;
	mov.b16 	%rs10, 255;
	st.global.u8 	[%rd31], %rs10;
	shr.u32 	%r85, %r130, 8;
	add.s32 	%r86, %r139, 2;
	cvt.u64.u32 	%rd32, %r84;
	add.s64 	%rd33, %rd5, %rd32;
	st.global.u8 	[%rd33], %r85;
	add.s32 	%r87, %r139, 3;
	cvt.u64.u32 	%rd34, %r86;
	add.s64 	%rd35, %rd5, %rd34;
	st.global.u8 	[%rd35], %r130;
	shr.u32 	%r88, %r131, 8;
	cvt.u64.u32 	%rd36, %r87;
	add.s64 	%rd37, %rd5, %rd36;
	st.global.u8 	[%rd37], %r88;
	cvt.u16.u32 	%rs45, %r131;
	mov.b32 	%r134, 4;
	mov.b32 	%r133, 5;
	bra.uni 	$L__BB1_42;
$L__BB1_15:
	and.b32  	%r91, %r64, -5;
	setp.eq.s32 	%p21, %r91, 0;
	@%p21 bra 	$L__BB1_43;
	add.s32 	%r4, %r64, -4;
	mov.b32 	%r139, 0;
	mov.u32 	%r112, %r139;
$L__BB1_17:
	setp.lt.u32 	%p22, %r112, 2;
	mov.b32 	%r119, 0;
	mov.u32 	%r120, %r119;
	@%p22 bra 	$L__BB1_24;
	min.u32 	%r12, %r112, 4096;
	mov.b32 	%r120, 0;
	mov.b32 	%r113, 1;
	mov.u32 	%r119, %r120;
$L__BB1_19:
	sub.s32 	%r117, %r112, %r113;
	mov.b32 	%r118, 0;
	mov.u32 	%r116, %r112;
$L__BB1_20:
	mov.u32 	%r19, %r118;
	setp.ge.u32 	%p24, %r116, %r64;
	mov.pred 	%p42, 0;
	@%p24 bra 	$L__BB1_22;
	cvt.u64.u32 	%rd40, %r116;
	add.s64 	%rd41, %rd4, %rd40;
	ld.global.u8 	%rs11, [%rd41];
	cvt.u64.u32 	%rd42, %r117;
	add.s64 	%rd43, %rd4, %rd42;
	ld.global.u8 	%rs12, [%rd43];
	setp.eq.s16 	%p42, %rs11, %rs12;
$L__BB1_22:
	setp.lt.u32 	%p25, %r19, 65535;
	and.pred  	%p26, %p25, %p42;
	add.s32 	%r118, %r19, 1;
	add.s32 	%r117, %r117, 1;
	add.s32 	%r116, %r116, 1;
	@%p26 bra 	$L__BB1_20;
	max.u32 	%r97, %r119, 3;
	setp.lt.u32 	%p27, %r97, %r19;
	selp.b32 	%r119, %r19, %r119, %p27;
	selp.b32 	%r120, %r113, %r120, %p27;
	add.s32 	%r113, %r113, 1;
	setp.ne.s32 	%p28, %r113, %r12;
	@%p28 bra 	$L__BB1_19;
$L__BB1_24:
	setp.lt.u32 	%p29, %r119, 4;
	@%p29 bra 	$L__BB1_39;
	add.s32 	%r102, %r139, 1;
	cvt.u64.u32 	%rd48, %r139;
	add.s64 	%rd49, %rd5, %rd48;
	mov.b16 	%rs14, 255;
	st.global.u8 	[%rd49], %rs14;
	shr.u32 	%r103, %r119, 8;
	add.s32 	%r104, %r139, 2;
	cvt.u64.u32 	%rd50, %r102;
	add.s64 	%rd51, %rd5, %rd50;
	st.global.u8 	[%rd51], %r103;
	add.s32 	%r105, %r139, 3;
	cvt.u64.u32 	%rd52, %r104;
	add.s64 	%rd53, %rd5, %rd52;
	st.global.u8 	[%rd53], %r119;
	shr.u32 	%r106, %r120, 8;
	cvt.u64.u32 	%rd54, %r105;
	add.s64 	%rd55, %rd5, %rd54;
	st.global.u8 	[%rd55], %r106;
	cvt.u16.u32 	%rs44, %r120;
	mov.b32 	%r123, 4;
	mov.b32 	%r122, 5;
	bra.uni 	$L__BB1_40;
$L__BB1_26:
	setp.eq.s32 	%p33, %r64, 0;
	@%p33 bra 	$L__BB1_43;
	and.b32  	%r5, %r64, 15;
	setp.lt.u32 	%p34, %r64, 16;
	mov.b32 	%r136, 0;
	@%p34 bra 	$L__BB1_30;
	and.b32  	%r136, %r64, -16;
	neg.s32 	%r110, %r136;
	add.s64 	%rd58, %rd3, 7;
	add.s64 	%rd73, %rd2, %rd58;
	add.s64 	%rd72, %rd1, %rd58;
$L__BB1_29:
	.pragma "nounroll";
	ld.global.u8 	%rs15, [%rd73+-7];
	st.global.u8 	[%rd72+-7], %rs15;
	ld.global.u8 	%rs16, [%rd73+-6];
	st.global.u8 	[%rd72+-6], %rs16;
	ld.global.u8 	%rs17, [%rd73+-5];
	st.global.u8 	[%rd72+-5], %rs17;
	ld.global.u8 	%rs18, [%rd73+-4];
	st.global.u8 	[%rd72+-4], %rs18;
	ld.global.u8 	%rs19, [%rd73+-3];
	st.global.u8 	[%rd72+-3], %rs19;
	ld.global.u8 	%rs20, [%rd73+-2];
	st.global.u8 	[%rd72+-2], %rs20;
	ld.global.u8 	%rs21, [%rd73+-1];
	st.global.u8 	[%rd72+-1], %rs21;
	ld.global.u8 	%rs22, [%rd73];
	st.global.u8 	[%rd72], %rs22;
	ld.global.u8 	%rs23, [%rd73+1];
	st.global.u8 	[%rd72+1], %rs23;
	ld.global.u8 	%rs24, [%rd73+2];
	st.global.u8 	[%rd72+2], %rs24;
	ld.global.u8 	%rs25, [%rd73+3];
	st.global.u8 	[%rd72+3], %rs25;
	ld.global.u8 	%rs26, [%rd73+4];
	st.global.u8 	[%rd72+4], %rs26;
	ld.global.u8 	%rs27, [%rd73+5];
	st.global.u8 	[%rd72+5], %rs27;
	ld.global.u8 	%rs28, [%rd73+6];
	st.global.u8 	[%rd72+6], %rs28;
	ld.global.u8 	%rs29, [%rd73+7];
	st.global.u8 	[%rd72+7], %rs29;
	ld.global.u8 	%rs30, [%rd73+8];
	st.global.u8 	[%rd72+8], %rs30;
	add.s32 	%r110, %r110, 16;
	add.s64 	%rd73, %rd73, 16;
	add.s64 	%rd72, %rd72, 16;
	setp.eq.s32 	%p35, %r110, 0;
	@%p35 bra 	$L__BB1_30;
	bra.uni 	$L__BB1_29;
$L__BB1_30:
	setp.eq.s32 	%p36, %r5, 0;
	mov.u32 	%r139, %r64;
	@%p36 bra 	$L__BB1_43;
	and.b32  	%r54, %r64, 7;
	setp.lt.u32 	%p37, %r5, 8;
	@%p37 bra 	$L__BB1_33;
	cvt.u64.u32 	%rd59, %r136;
	add.s64 	%rd60, %rd4, %rd59;
	ld.global.u8 	%rs31, [%rd60];
	add.s64 	%rd61, %rd5, %rd59;
	st.global.u8 	[%rd61], %rs31;
	ld.global.u8 	%rs32, [%rd60+1];
	st.global.u8 	[%rd61+1], %rs32;
	ld.global.u8 	%rs33, [%rd60+2];
	st.global.u8 	[%rd61+2], %rs33;
	ld.global.u8 	%rs34, [%rd60+3];
	st.global.u8 	[%rd61+3], %rs34;
	ld.global.u8 	%rs35, [%rd60+4];
	st.global.u8 	[%rd61+4], %rs35;
	ld.global.u8 	%rs36, [%rd60+5];
	st.global.u8 	[%rd61+5], %rs36;
	ld.global.u8 	%rs37, [%rd60+6];
	st.global.u8 	[%rd61+6], %rs37;
	ld.global.u8 	%rs38, [%rd60+7];
	st.global.u8 	[%rd61+7], %rs38;
	add.s32 	%r136, %r136, 8;
$L__BB1_33:
	setp.eq.s32 	%p38, %r54, 0;
	mov.u32 	%r139, %r64;
	@%p38 bra 	$L__BB1_43;
	and.b32  	%r57, %r64, 3;
	setp.lt.u32 	%p39, %r54, 4;
	@%p39 bra 	$L__BB1_36;
	cvt.u64.u32 	%rd62, %r136;
	add.s64 	%rd63, %rd4, %rd62;
	ld.global.u8 	%rs39, [%rd63];
	add.s64 	%rd64, %rd5, %rd62;
	st.global.u8 	[%rd64], %rs39;
	ld.global.u8 	%rs40, [%rd63+1];
	st.global.u8 	[%rd64+1], %rs40;
	ld.global.u8 	%rs41, [%rd63+2];
	st.global.u8 	[%rd64+2], %rs41;
	ld.global.u8 	%rs42, [%rd63+3];
	st.global.u8 	[%rd64+3], %rs42;
	add.s32 	%r136, %r136, 4;
$L__BB1_36:
	setp.eq.s32 	%p40, %r57, 0;
	mov.u32 	%r139, %r64;
	@%p40 bra 	$L__BB1_43;
	cvt.u64.u32 	%rd65, %r136;
	add.s64 	%rd66, %rd65, %rd3;
	add.s64 	%rd75, %rd1, %rd66;
	add.s64 	%rd74, %rd2, %rd66;
	neg.s32 	%r138, %r57;
$L__BB1_38:
	.pragma "nounroll";
	ld.global.u8 	%rs43, [%rd74];
	st.global.u8 	[%rd75], %rs43;
	add.s64 	%rd75, %rd75, 1;
	add.s64 	%rd74, %rd74, 1;
	add.s32 	%r138, %r138, 1;
	setp.ne.s32 	%p41, %r138, 0;
	mov.u32 	%r139, %r64;
	@%p41 bra 	$L__BB1_38;
	bra.uni 	$L__BB1_43;
$L__BB1_39:
	cvt.u64.u32 	%rd44, %r139;
	add.s64 	%rd45, %rd5, %rd44;
	mov.b16 	%rs13, 0;
	st.global.u8 	[%rd45], %rs13;
	cvt.u64.u32 	%rd46, %r112;
	add.s64 	%rd47, %rd4, %rd46;
	ld.global.u8 	%rs44, [%rd47];
	mov.b32 	%r122, 2;
	mov.b32 	%r119, 1;
	mov.u32 	%r123, %r119;
$L__BB1_40:
	add.s32 	%r107, %r123, %r139;
	add.s32 	%r139, %r122, %r139;
	cvt.u64.u32 	%rd56, %r107;
	add.s64 	%rd57, %rd5, %rd56;
	st.global.u8 	[%rd57], %rs44;
	add.s32 	%r112, %r119, %r112;
	setp.lt.u32 	%p30, %r112, %r64;
	setp.lt.u32 	%p31, %r139, %r4;
	and.pred  	%p32, %p30, %p31;
	@%p32 bra 	$L__BB1_17;
	bra.uni 	$L__BB1_43;
$L__BB1_41:
	cvt.u64.u32 	%rd26, %r139;
	add.s64 	%rd27, %rd5, %rd26;
	mov.b16 	%rs9, 0;
	st.global.u8 	[%rd27], %rs9;
	cvt.u64.u32 	%rd28, %r125;
	add.s64 	%rd29, %rd4, %rd28;
	ld.global.u8 	%rs45, [%rd29];
	mov.b32 	%r133, 2;
	mov.b32 	%r130, 1;
	mov.u32 	%r134, %r130;
$L__BB1_42:
	add.s32 	%r89, %r134, %r139;
	add.s32 	%r139, %r133, %r139;
	cvt.u64.u32 	%rd38, %r89;
	add.s64 	%rd39, %rd5, %rd38;
	st.global.u8 	[%rd39], %rs45;
	add.s32 	%r125, %r130, %r125;
	setp.lt.u32 	%p18, %r125, %r64;
	setp.lt.u32 	%p19, %r139, %r3;
	and.pred  	%p20, %p18, %p19;
	@%p20 bra 	$L__BB1_6;
$L__BB1_43:
	cvta.to.global.u64 	%rd67, %rd20;
	mul.wide.u32 	%rd68, %r1, 4;
	add.s64 	%rd69, %rd67, %rd68;
	st.global.u32 	[%rd69], %r139;
	cvta.to.global.u64 	%rd70, %rd21;
	add.s64 	%rd71, %rd70, %rd68;
	st.global.u32 	[%rd71], %r2;
$L__BB1_44:
	ret;

}
	// .globl	_Z20migrate_pages_kernelPKhPhPKjjjbj
.visible .entry _Z20migrate_pages_kernelPKhPhPKjjjbj(
	.param .u64 .ptr .align 1 _Z20migrate_pages_kernelPKhPhPKjjjbj_param_0,
	.param .u64 .ptr .align 1 _Z20migrate_pages_kernelPKhPhPKjjjbj_param_1,
	.param .u64 .ptr .align 1 _Z20migrate_pages_kernelPKhPhPKjjjbj_param_2,
	.param .u32 _Z20migrate_pages_kernelPKhPhPKjjjbj_param_3,
	.param .u32 _Z20migrate_pages_kernelPKhPhPKjjjbj_param_4,
	.param .u8 _Z20migrate_pages_kernelPKhPhPKjjjbj_param_5,
	.param .u32 _Z20migrate_pages_kernelPKhPhPKjjjbj_param_6
)
{
	.reg .pred 	%p<23>;
	.reg .b16 	%rs<11>;
	.reg .b32 	%r<72>;
	.reg .b64 	%rd<34>;

	ld.param.u64 	%rd3, [_Z20migrate_pages_kernelPKhPhPKjjjbj_param_0];
	ld.param.u64 	%rd4, [_Z20migrate_pages_kernelPKhPhPKjjjbj_param_1];
	ld.param.u64 	%rd5, [_Z20migrate_pages_kernelPKhPhPKjjjbj_param_2];
	ld.param.u32 	%r33, [_Z20migrate_pages_kernelPKhPhPKjjjbj_param_3];
	ld.param.u32 	%r31, [_Z20migrate_pages_kernelPKhPhPKjjjbj_param_4];
	ld.param.s8 	%rs4, [_Z20migrate_pages_kernelPKhPhPKjjjbj_param_5];
	ld.param.u32 	%r32, [_Z20migrate_pages_kernelPKhPhPKjjjbj_param_6];
	mov.u32 	%r34, %ctaid.x;
	mov.u32 	%r1, %ntid.x;
	mov.u32 	%r71, %tid.x;
	mad.lo.s32 	%r3, %r34, %r1, %r71;
	setp.ge.u32 	%p3, %r3, %r33;
	@%p3 bra 	$L__BB2_19;
	cvta.to.global.u64 	%rd6, %rd5;
	cvta.to.global.u64 	%rd7, %rd3;
	cvta.to.global.u64 	%rd8, %rd4;
	mul.wide.u32 	%rd9, %r3, 4;
	add.s64 	%rd10, %rd6, %rd9;
	ld.global.u32 	%r35, [%rd10];
	mul.lo.s32 	%r36, %r35, %r31;
	cvt.u64.u32 	%rd11, %r36;
	add.s64 	%rd1, %rd7, %rd11;
	mul.lo.s32 	%r37, %r31, %r3;
	cvt.u64.u32 	%rd12, %r37;
	add.s64 	%rd2, %rd8, %rd12;
	setp.ne.s16 	%p4, %rs4, 0;
	setp.ne.s32 	%p5, %r32, 0;
	and.pred  	%p6, %p4, %p5;
	@%p6 bra 	$L__BB2_4;
	setp.ge.u32 	%p7, %r71, %r31;
	@%p7 bra 	$L__BB2_19;
$L__BB2_3:
	cvt.s64.s32 	%rd13, %r71;
	add.s64 	%rd14, %rd1, %rd13;
	ld.global.u8 	%rs5, [%rd14];
	add.s64 	%rd15, %rd2, %rd13;
	st.global.u8 	[%rd15], %rs5;
	add.s32 	%r71, %r71, %r1;
	setp.lt.u32 	%p8, %r71, %r31;
	@%p8 bra 	$L__BB2_3;
	bra.uni 	$L__BB2_19;
$L__BB2_4:
	and.b32  	%r39, %r31, -5;
	setp.eq.s32 	%p9, %r39, 0;
	mov.b32 	%r70, 0;
	@%p9 bra 	$L__BB2_17;
	add.s32 	%r4, %r31, -4;
	mov.b32 	%r70, 0;
	mov.u32 	%r58, %r70;
$L__BB2_6:
	setp.lt.u32 	%p10, %r58, 2;
	mov.b32 	%r65, 0;
	mov.u32 	%r66, %r65;
	@%p10 bra 	$L__BB2_13;
	min.u32 	%r7, %r58, 4096;
	mov.b32 	%r66, 0;
	mov.b32 	%r59, 1;
	mov.u32 	%r65, %r66;
$L__BB2_8:
	sub.s32 	%r63, %r58, %r59;
	mov.b32 	%r64, 0;
	mov.u32 	%r62, %r58;
$L__BB2_9:
	mov.u32 	%r14, %r64;
	setp.ge.u32 	%p12, %r62, %r31;
	mov.pred 	%p22, 0;
	@%p12 bra 	$L__BB2_11;
	cvt.u64.u32 	%rd16, %r62;
	add.s64 	%rd17, %rd1, %rd16;
	ld.global.u8 	%rs6, [%rd17];
	cvt.u64.u32 	%rd18, %r63;
	add.s64 	%rd19, %rd1, %rd18;
	ld.global.u8 	%rs7, [%rd19];
	setp.eq.s16 	%p22, %rs6, %rs7;
$L__BB2_11:
	setp.lt.u32 	%p13, %r14, 65535;
	and.pred  	%p14, %p13, %p22;
	add.s32 	%r64, %r14, 1;
	add.s32 	%r63, %r63, 1;
	add.s32 	%r62, %r62, 1;
	@%p14 bra 	$L__BB2_9;
	max.u32 	%r45, %r65, 3;
	setp.lt.u32 	%p15, %r45, %r14;
	selp.b32 	%r65, %r14, %r65, %p15;
	selp.b32 	%r66, %r59, %r66, %p15;
	add.s32 	%r59, %r59, 1;
	setp.ne.s32 	%p16, %r59, %r7;
	@%p16 bra 	$L__BB2_8;
$L__BB2_13:
	setp.lt.u32 	%p17, %r65, 4;
	@%p17 bra 	$L__BB2_15;
	add.s32 	%r50, %r70, 1;
	cvt.u64.u32 	%rd24, %r70;
	add.s64 	%rd25, %rd2, %rd24;
	mov.b16 	%rs9, 255;
	st.global.u8 	[%rd25], %rs9;
	shr.u32 	%r51, %r65, 8;
	add.s32 	%r52, %r70, 2;
	cvt.u64.u32 	%rd26, %r50;
	add.s64 	%rd27, %rd2, %rd26;
	st.global.u8 	[%rd27], %r51;
	add.s32 	%r53, %r70, 3;
	cvt.u64.u32 	%rd28, %r52;
	add.s64 	%rd29, %rd2, %rd28;
	st.global.u8 	[%rd29], %r65;
	shr.u32 	%r54, %r66, 8;
	cvt.u64.u32 	%rd30, %r53;
	add.s64 	%rd31, %rd2, %rd30;
	st.global.u8 	[%rd31], %r54;
	cvt.u16.u32 	%rs10, %r66;
	mov.b32 	%r69, 4;
	mov.b32 	%r68, 5;
	bra.uni 	$L__BB2_16;
$L__BB2_15:
	cvt.u64.u32 	%rd20, %r70;
	add.s64 	%rd21, %rd2, %rd20;
	mov.b16 	%rs8, 0;
	st.global.u8 	[%rd21], %rs8;
	cvt.u64.u32 	%rd22, %r58;
	add.s64 	%rd23, %rd1, %rd22;
	ld.global.u8 	%rs10, [%rd23];
	mov.b32 	%r68, 2;
	mov.b32 	%r65, 1;
	mov.u32 	%r69, %r65;
$L__BB2_16:
	add.s32 	%r55, %r69, %r70;
	add.s32 	%r70, %r68, %r70;
	cvt.u64.u32 	%rd32, %r55;
	add.s64 	%rd33, %rd2, %rd32;
	st.global.u8 	[%rd33], %rs10;
	add.s32 	%r58, %r65, %r58;
	setp.lt.u32 	%p18, %r58, %r31;
	setp.lt.u32 	%p19, %r70, %r4;
	and.pred  	%p20, %p18, %p19;
	@%p20 bra 	$L__BB2_6;
$L__BB2_17:
	and.b32  	%r56, %r71, 31;
	setp.ne.s32 	%p21, %r56, 0;
	@%p21 bra 	$L__BB2_19;
	st.global.u32 	[%rd2], %r70;
$L__BB2_19:
	ret;

}
	// .globl	_Z24track_page_access_kernelPmS_PKjjm
.visible .entry _Z24track_page_access_kernelPmS_PKjjm(
	.param .u64 .ptr .align 1 _Z24track_page_access_kernelPmS_PKjjm_param_0,
	.param .u64 .ptr .align 1 _Z24track_page_access_kernelPmS_PKjjm_param_1,
	.param .u64 .ptr .align 1 _Z24track_page_access_kernelPmS_PKjjm_param_2,
	.param .u32 _Z24track_page_access_kernelPmS_PKjjm_param_3,
	.param .u64 _Z24track_page_access_kernelPmS_PKjjm_param_4
)
{
	.reg .pred 	%p<2>;
	.reg .b32 	%r<7>;
	.reg .b64 	%rd<14>;

	ld.param.u64 	%rd1, [_Z24track_page_access_kernelPmS_PKjjm_param_0];
	ld.param.u64 	%rd2, [_Z24track_page_access_kernelPmS_PKjjm_param_1];
	ld.param.u64 	%rd3, [_Z24track_page_access_kernelPmS_PKjjm_param_2];
	ld.param.u32 	%r2, [_Z24track_page_access_kernelPmS_PKjjm_param_3];
	ld.param.u64 	%rd4, [_Z24track_page_access_kernelPmS_PKjjm_param_4];
	mov.u32 	%r3, %ctaid.x;
	mov.u32 	%r4, %ntid.x;
	mov.u32 	%r5, %tid.x;
	mad.lo.s32 	%r1, %r3, %r4, %r5;
	setp.ge.u32 	%p1, %r1, %r2;
	@%p1 bra 	$L__BB3_2;
	cvta.to.global.u64 	%rd5, %rd3;
	cvta.to.global.u64 	%rd6, %rd1;
	cvta.to.global.u64 	%rd7, %rd2;
	mul.wide.u32 	%rd8, %r1, 4;
	add.s64 	%rd9, %rd5, %rd8;
	ld.global.u32 	%r6, [%rd9];
	mul.wide.u32 	%rd10, %r6, 8;
	add.s64 	%rd11, %rd6, %rd10;
	atom.global.add.u64 	%rd12, [%rd11], 1;
	add.s64 	%rd13, %rd7, %rd10;
	st.global.u64 	[%rd13], %rd4;
$L__BB3_2:
	ret;

}
	// .globl	_Z23predict_prefetch_kernelPKjS0_Pjjjj
.visible .entry _Z23predict_prefetch_kernelPKjS0_Pjjjj(
	.param .u64 .ptr .align 1 _Z23predict_prefetch_kernelPKjS0_Pjjjj_param_0,
	.param .u64 .ptr .align 1 _Z23predict_prefetch_kernelPKjS0_Pjjjj_param_1,
	.param .u64 .ptr .align 1 _Z23predict_prefetch_kernelPKjS0_Pjjjj_param_2,
	.param .u32 _Z23predict_prefetch_kernelPKjS0_Pjjjj_param_3,
	.param .u32 _Z23predict_prefetch_kernelPKjS0_Pjjjj_param_4,
	.param .u32 _Z23predict_prefetch_kernelPKjS0_Pjjjj_param_5
)
{
	.reg .pred 	%p<5>;
	.reg .b32 	%r<23>;
	.reg .b64 	%rd<13>;

	ld.param.u64 	%rd3, [_Z23predict_prefetch_kernelPKjS0_Pjjjj_param_0];
	ld.param.u64 	%rd2, [_Z23predict_prefetch_kernelPKjS0_Pjjjj_param_2];
	ld.param.u32 	%r6, [_Z23predict_prefetch_kernelPKjS0_Pjjjj_param_3];
	ld.param.u32 	%r7, [_Z23predict_prefetch_kernelPKjS0_Pjjjj_param_4];
	cvta.to.global.u64 	%rd1, %rd3;
	mov.u32 	%r8, %ctaid.x;
	mov.u32 	%r9, %ntid.x;
	mov.u32 	%r10, %tid.x;
	mad.lo.s32 	%r1, %r8, %r9, %r10;
	setp.ge.u32 	%p1, %r1, %r7;
	@%p1 bra 	$L__BB4_4;
	add.s32 	%r11, %r6, -1;
	mul.wide.u32 	%rd4, %r11, 4;
	add.s64 	%rd5, %rd1, %rd4;
	ld.global.u32 	%r2, [%rd5];
	add.s32 	%r22, %r1, 1;
	setp.lt.u32 	%p2, %r6, 3;
	@%p2 bra 	$L__BB4_3;
	add.s32 	%r12, %r6, -2;
	mul.wide.u32 	%rd6, %r12, 4;
	add.s64 	%rd7, %rd1, %rd6;
	ld.global.u32 	%r13, [%rd7];
	sub.s32 	%r14, %r2, %r13;
	add.s32 	%r15, %r6, -3;
	mul.wide.u32 	%rd8, %r15, 4;
	add.s64 	%rd9, %rd1, %rd8;
	ld.global.u32 	%r16, [%rd9];
	sub.s32 	%r17, %r13, %r16;
	setp.eq.s32 	%p3, %r14, %r17;
	add.s32 	%r18, %r14, -1;
	setp.lt.u32 	%p4, %r18, 99;
	selp.b32 	%r19, %r14, 1, %p4;
	selp.b32 	%r20, %r19, 1, %p3;
	mul.lo.s32 	%r22, %r22, %r20;
$L__BB4_3:
	add.s32 	%r21, %r22, %r2;
	cvta.to.global.u64 	%rd10, %rd2;
	mul.wide.u32 	%rd11, %r1, 4;
	add.s64 	%rd12, %rd10, %rd11;
	st.global.u32 	[%rd12], %r21;
$L__BB4_4:
	ret;

}


// ===== COMPILED SASS (sm_100) =====

	.target	sm_100

	.elftype	@"ET_EXEC"


//--------------------- .note.nv.tkinfo           --------------------------
	.section	.note.nv.tkinfo,"",@"SHT_NOTE"
	.sectionflags	@"SHF_NOTE_NV_TKINFO"
	.tkinfo
        /*0018*/ 	.word	0x00000002
        /*0030*/ 	.string	""
        /*0030*/ 	.string	"ptxas"
        /*0030*/ 	.string	"Cuda compilation tools, release 13.0, V13.0.88"
        /*0030*/ 	.string	"Build cuda_13.0.r13.0/compiler.36424714_0"
        /*0030*/ 	.string	"-arch sm_100 -m 64 "



//--------------------- .note.nv.cuinfo           --------------------------
	.section	.note.nv.cuinfo,"",@"SHT_NOTE"
	.sectionflags	@"SHF_NOTE_NV_CUINFO"
        /*0018*/ 	.short	0x0002
        /*001a*/ 	.short	0x0064
        /*001c*/ 	.short	0x0082
	.zero		2


//--------------------- .nv.info                  --------------------------
	.section	.nv.info,"",@"SHT_CUDA_INFO"
	.align	4


	//----- nvinfo : EIATTR_REGCOUNT
	.align		4
        /*0000*/ 	.byte	0x04, 0x2f
        /*0002*/ 	.short	(.L_1 - .L_0)
	.align		4
.L_0:
        /*0004*/ 	.word	index@(_Z17mark_pages_kernelPKhPKmS2_Pjjmmm)
        /*0008*/ 	.word	0x0000001e


	//----- nvinfo : EIATTR_FRAME_SIZE
	.align		4
.L_1:
        /*000c*/ 	.byte	0x04, 0x11
        /*000e*/ 	.short	(.L_3 - .L_2)
	.align		4
.L_2:
        /*0010*/ 	.word	index@(_Z17mark_pages_kernelPKhPKmS2_Pjjmmm)
        /*0014*/ 	.word	0x00000000


	//----- nvinfo : EIATTR_REGCOUNT
	.align		4
.L_3:
        /*0018*/ 	.byte	0x04, 0x2f
        /*001a*/ 	.short	(.L_5 - .L_4)
	.align		4
.L_4:
        /*001c*/ 	.word	index@(_Z21compress_pages_kernelPKhPhPjS2_jjj)
        /*0020*/ 	.word	0x0000001e


	//----- nvinfo : EIATTR_FRAME_SIZE
	.align		4
.L_5:
        /*0024*/ 	.byte	0x04, 0x11
        /*0026*/ 	.short	(.L_7 - .L_6)
	.align		4
.L_6:
        /*0028*/ 	.word	index@(_Z21compress_pages_kernelPKhPhPjS2_jjj)
        /*002c*/ 	.word	0x00000000


	//----- nvinfo : EIATTR_REGCOUNT
	.align		4
.L_7:
        /*0030*/ 	.byte	0x04, 0x2f
        /*0032*/ 	.short	(.L_9 - .L_8)
	.align		4
.L_8:
        /*0034*/ 	.word	index@(_Z20migrate_pages_kernelPKhPhPKjjjbj)
        /*0038*/ 	.word	0x0000001a


	//----- nvinfo : EIATTR_FRAME_SIZE
	.align		4
.L_9:
        /*003c*/ 	.byte	0x04, 0x11
        /*003e*/ 	.short	(.L_11 - .L_10)
	.align		4
.L_10:
        /*0040*/ 	.word	index@(_Z20migrate_pages_kernelPKhPhPKjjjbj)
        /*0044*/ 	.word	0x00000000


	//----- nvinfo : EIATTR_REGCOUNT
	.align		4
.L_11:
        /*0048*/ 	.byte	0x04, 0x2f
        /*004a*/ 	.short	(.L_13 - .L_12)
	.align		4
.L_12:
        /*004c*/ 	.word	index@(_Z24track_page_access_kernelPmS_PKjjm)
        /*0050*/ 	.word	0x0000000e


	//----- nvinfo : EIATTR_FRAME_SIZE
	.align		4
.L_13:
        /*0054*/ 	.byte	0x04, 0x11
        /*0056*/ 	.short	(.L_15 - .L_14)
	.align		4
.L_14:
        /*0058*/ 	.word	index@(_Z24track_page_access_kernelPmS_PKjjm)
        /*005c*/ 	.word	0x00000000


	//----- nvinfo : EIATTR_REGCOUNT
	.align		4
.L_15:
        /*0060*/ 	.byte	0x04, 0x2f
        /*0062*/ 	.short	(.L_17 - .L_16)
	.align		4
.L_16:
        /*0064*/ 	.word	index@(_Z23predict_prefetch_kernelPKjS0_Pjjjj)
        /*0068*/ 	.word	0x00000010


	//----- nvinfo : EIATTR_FRAME_SIZE
	.align		4
.L_17:
        /*006c*/ 	.byte	0x04, 0x11
        /*006e*/ 	.short	(.L_19 - .L_18)
	.align		4
.L_18:
        /*0070*/ 	.word	index@(_Z23predict_prefetch_kernelPKjS0_Pjjjj)
        /*0074*/ 	.word	0x00000000


	//----- nvinfo : EIATTR_MIN_STACK_SIZE
	.align		4
.L_19:
        /*0078*/ 	.byte	0x04, 0x12
        /*007a*/ 	.short	(.L_21 - .L_20)
	.align		4
.L_20:
        /*007c*/ 	.word	index@(_Z23predict_prefetch_kernelPKjS0_Pjjjj)
        /*0080*/ 	.word	0x00000000


	//----- nvinfo : EIATTR_MIN_STACK_SIZE
	.align		4
.L_21:
        /*0084*/ 	.byte	0x04, 0x12
        /*0086*/ 	.short	(.L_23 - .L_22)
	.align		4
.L_22:
        /*0088*/ 	.word	index@(_Z24track_page_access_kernelPmS_PKjjm)
        /*008c*/ 	.word	0x00000000


	//----- nvinfo : EIATTR_MIN_STACK_SIZE
	.align		4
.L_23:
        /*0090*/ 	.byte	0x04, 0x12
        /*0092*/ 	.short	(.L_25 - .L_24)
	.align		4
.L_24:
        /*0094*/ 	.word	index@(_Z20migrate_pages_kernelPKhPhPKjjjbj)
        /*0098*/ 	.word	0x00000000


	//----- nvinfo : EIATTR_MIN_STACK_SIZE
	.align		4
.L_25:
        /*009c*/ 	.byte	0x04, 0x12
        /*009e*/ 	.short	(.L_27 - .L_26)
	.align		4
.L_26:
        /*00a0*/ 	.word	index@(_Z21compress_pages_kernelPKhPhPjS2_jjj)
        /*00a4*/ 	.word	0x00000000


	//----- nvinfo : EIATTR_MIN_STACK_SIZE
	.align		4
.L_27:
        /*00a8*/ 	.byte	0x04, 0x12
        /*00aa*/ 	.short	(.L_29 - .L_28)
	.align		4
.L_28:
        /*00ac*/ 	.word	index@(_Z17mark_pages_kernelPKhPKmS2_Pjjmmm)
        /*00b0*/ 	.word	0x00000000
.L_29:


//--------------------- .nv.compat                --------------------------
	.section	.nv.compat,"",@"SHT_CUDA_COMPAT_INFO"
	.align	4
        /*0000*/ 	.byte	0x02, 0x09, 0x00, 0x00, 0x02, 0x02, 0x01, 0x00, 0x02, 0x05, 0x05, 0x00, 0x03, 0x07, 0x01, 0x01
        /*0010*/ 	.byte	0x02, 0x03, 0x00, 0x00, 0x02, 0x06, 0x01, 0x00, 0x04, 0x0b, 0x08, 0x00, 0x09, 0x00, 0x00, 0x00
        /*0020*/ 	.byte	0x00, 0x00, 0x00, 0x00


//--------------------- .nv.info._Z23predict_prefetch_kernelPKjS0_Pjjjj --------------------------
	.section	.nv.info._Z23predict_prefetch_kernelPKjS0_Pjjjj,"",@"SHT_CUDA_INFO"
	.sectionflags	@""
	.align	4


	//----- nvinfo : EIATTR_CUDA_API_VERSION
	.align		4
        /*0000*/ 	.byte	0x04, 0x37
        /*0002*/ 	.short	(.L_31 - .L_30)
.L_30:
        /*0004*/ 	.word	0x00000082


	//----- nvinfo : EIATTR_KPARAM_INFO
	.align		4
.L_31:
        /*0008*/ 	.byte	0x04, 0x17
        /*000a*/ 	.short	(.L_33 - .L_32)
.L_32:
        /*000c*/ 	.word	0x00000000
        /*0010*/ 	.short	0x0005
        /*0012*/ 	.short	0x0020
        /*0014*/ 	.byte	0x00, 0xf0, 0x11, 0x00


	//----- nvinfo : EIATTR_KPARAM_INFO
	.align		4
.L_33:
        /*0018*/ 	.byte	0x04, 0x17
        /*001a*/ 	.short	(.L_35 - .L_34)
.L_34:
        /*001c*/ 	.word	0x00000000
        /*0020*/ 	.short	0x0004
        /*0022*/ 	.short	0x001c
        /*0024*/ 	.byte	0x00, 0xf0, 0x11, 0x00


	//----- nvinfo : EIATTR_KPARAM_INFO
	.align		4
.L_35:
        /*0028*/ 	.byte	0x04, 0x17
        /*002a*/ 	.short	(.L_37 - .L_36)
.L_36:
        /*002c*/ 	.word	0x00000000
        /*0030*/ 	.short	0x0003
        /*0032*/ 	.short	0x0018
        /*0034*/ 	.byte	0x00, 0xf0, 0x11, 0x00


	//----- nvinfo : EIATTR_KPARAM_INFO
	.align		4
.L_37:
        /*0038*/ 	.byte	0x04, 0x17
        /*003a*/ 	.short	(.L_39 - .L_38)
.L_38:
        /*003c*/ 	.word	0x00000000
        /*0040*/ 	.short	0x0002
        /*0042*/ 	.short	0x0010
        /*0044*/ 	.byte	0x00, 0xf5, 0x21, 0x00


	//----- nvinfo : EIATTR_KPARAM_INFO
	.align		4
.L_39:
        /*0048*/ 	.byte	0x04, 0x17
        /*004a*/ 	.short	(.L_41 - .L_40)
.L_40:
        /*004c*/ 	.word	0x00000000
        /*0050*/ 	.short	0x0001
        /*0052*/ 	.short	0x0008
        /*0054*/ 	.byte	0x00, 0xf5, 0x21, 0x00


	//----- nvinfo : EIATTR_KPARAM_INFO
	.align		4
.L_41:
        /*0058*/ 	.byte	0x04, 0x17
        /*005a*/ 	.short	(.L_43 - .L_42)
.L_42:
        /*005c*/ 	.word	0x00000000
        /*0060*/ 	.short	0x0000
        /*0062*/ 	.short	0x0000
        /*0064*/ 	.byte	0x00, 0xf5, 0x21, 0x00


	//----- nvinfo : EIATTR_SPARSE_MMA_MASK
	.align		4
.L_43:
        /*0068*/ 	.byte	0x03, 0x50
        /*006a*/ 	.short	0x0000


	//----- nvinfo : EIATTR_MAXREG_COUNT
	.align		4
        /*006c*/ 	.byte	0x03, 0x1b
        /*006e*/ 	.short	0x00ff


	//----- nvinfo : EIATTR_MERCURY_ISA_VERSION
	.align		4
        /*0070*/ 	.byte	0x03, 0x5f
        /*0072*/ 	.short	0x0101


	//----- nvinfo : EIATTR_VRC_CTA_INIT_COUNT
	.align		4
        /*0074*/ 	.byte	0x02, 0x4a
	.zero		1
	.zero		1


	//----- nvinfo : EIATTR_EXIT_INSTR_OFFSETS
	.align		4
        /*0078*/ 	.byte	0x04, 0x1c
        /*007a*/ 	.short	(.L_45 - .L_44)


	//   ....[0]....
.L_44:
        /*007c*/ 	.word	0x00000070


	//   ....[1]....
        /*0080*/ 	.word	0x00000220


	//----- nvinfo : EIATTR_CBANK_PARAM_SIZE
	.align		4
.L_45:
        /*0084*/ 	.byte	0x03, 0x19
        /*0086*/ 	.short	0x0024


	//----- nvinfo : EIATTR_PARAM_CBANK
	.align		4
        /*0088*/ 	.byte	0x04, 0x0a
        /*008a*/ 	.short	(.L_47 - .L_46)
	.align		4
.L_46:
        /*008c*/ 	.word	index@(.nv.constant0._Z23predict_prefetch_kernelPKjS0_Pjjjj)
        /*0090*/ 	.short	0x0380
        /*0092*/ 	.short	0x0024


	//----- nvinfo : EIATTR_SW_WAR
	.align		4
.L_47:
        /*0094*/ 	.byte	0x04, 0x36
        /*0096*/ 	.short	(.L_49 - .L_48)
.L_48:
        /*0098*/ 	.word	0x00000008
.L_49:


//--------------------- .nv.info._Z24track_page_access_kernelPmS_PKjjm --------------------------
	.section	.nv.info._Z24track_page_access_kernelPmS_PKjjm,"",@"SHT_CUDA_INFO"
	.sectionflags	@""
	.align	4


	//----- nvinfo : EIATTR_CUDA_API_VERSION
	.align		4
        /*0000*/ 	.byte	0x04, 0x37
        /*0002*/ 	.short	(.L_51 - .L_50)
.L_50:
        /*0004*/ 	.word	0x00000082


	//----- nvinfo : EIATTR_KPARAM_INFO
	.align		4
.L_51:
        /*0008*/ 	.byte	0x04, 0x17
        /*000a*/ 	.short	(.L_53 - .L_52)
.L_52:
        /*000c*/ 	.word	0x00000000
        /*0010*/ 	.short	0x0004
        /*0012*/ 	.short	0x0020
        /*0014*/ 	.byte	0x00, 0xf0, 0x21, 0x00


	//----- nvinfo : EIATTR_KPARAM_INFO
	.align		4
.L_53:
        /*0018*/ 	.byte	0x04, 0x17
        /*001a*/ 	.short	(.L_55 - .L_54)
.L_54:
        /*001c*/ 	.word	0x00000000
        /*0020*/ 	.short	0x0003
        /*0022*/ 	.short	0x0018
        /*0024*/ 	.byte	0x00, 0xf0, 0x11, 0x00


	//----- nvinfo : EIATTR_KPARAM_INFO
	.align		4
.L_55:
        /*0028*/ 	.byte	0x04, 0x17
        /*002a*/ 	.short	(.L_57 - .L_56)
.L_56:
        /*002c*/ 	.word	0x00000000
        /*0030*/ 	.short	0x0002
        /*0032*/ 	.short	0x0010
        /*0034*/ 	.byte	0x00, 0xf5, 0x21, 0x00


	//----- nvinfo : EIATTR_KPARAM_INFO
	.align		4
.L_57:
        /*0038*/ 	.byte	0x04, 0x17
        /*003a*/ 	.short	(.L_59 - .L_58)
.L_58:
        /*003c*/ 	.word	0x00000000
        /*0040*/ 	.short	0x0001
        /*0042*/ 	.short	0x0008
        /*0044*/ 	.byte	0x00, 0xf5, 0x21, 0x00


	//----- nvinfo : EIATTR_KPARAM_INFO
	.align		4
.L_59:
        /*0048*/ 	.byte	0x04, 0x17
        /*004a*/ 	.short	(.L_61 - .L_60)
.L_60:
        /*004c*/ 	.word	0x00000000
        /*0050*/ 	.short	0x0000
        /*0052*/ 	.short	0x0000
        /*0054*/ 	.byte	0x00, 0xf5, 0x21, 0x00


	//----- nvinfo : EIATTR_SPARSE_MMA_MASK
	.align		4
.L_61:
        /*0058*/ 	.byte	0x03, 0x50
        /*005a*/ 	.short	0x0000


	//----- nvinfo : EIATTR_MAXREG_COUNT
	.align		4
        /*005c*/ 	.byte	0x03, 0x1b
        /*005e*/ 	.short	0x00ff


	//----- nvinfo : EIATTR_MERCURY_ISA_VERSION
	.align		4
        /*0060*/ 	.byte	0x03, 0x5f
        /*0062*/ 	.short	0x0101


	//----- nvinfo : EIATTR_VRC_CTA_INIT_COUNT
	.align		4
        /*0064*/ 	.byte	0x02, 0x4a
	.zero		1
	.zero		1


	//----- nvinfo : EIATTR_EXIT_INSTR_OFFSETS
	.align		4
        /*0068*/ 	.byte	0x04, 0x1c
        /*006a*/ 	.short	(.L_63 - .L_62)


	//   ....[0]....
.L_62:
        /*006c*/ 	.word	0x00000070


	//   ....[1]....
        /*0070*/ 	.word	0x00000150


	//----- nvinfo : EIATTR_CBANK_PARAM_SIZE
	.align		4
.L_63:
        /*0074*/ 	.byte	0x03, 0x19
        /*0076*/ 	.short	0x0028


	//----- nvinfo : EIATTR_PARAM_CBANK
	.align		4
        /*0078*/ 	.byte	0x04, 0x0a
        /*007a*/ 	.short	(.L_65 - .L_64)
	.align		4
.L_64:
        /*007c*/ 	.word	index@(.nv.constant0._Z24track_page_access_kernelPmS_PKjjm)
        /*0080*/ 	.short	0x0380
        /*0082*/ 	.short	0x0028


	//----- nvinfo : EIATTR_SW_WAR
	.align		4
.L_65:
        /*0084*/ 	.byte	0x04, 0x36
        /*0086*/ 	.short	(.L_67 - .L_66)
.L_66:
        /*0088*/ 	.word	0x00000008
.L_67:


//--------------------- .nv.info._Z20migrate_pages_kernelPKhPhPKjjjbj --------------------------
	.section	.nv.info._Z20migrate_pages_kernelPKhPhPKjjjbj,"",@"SHT_CUDA_INFO"
	.sectionflags	@""
	.align	4


	//----- nvinfo : EIATTR_CUDA_API_VERSION
	.align		4
        /*0000*/ 	.byte	0x04, 0x37
        /*0002*/ 	.short	(.L_69 - .L_68)
.L_68:
        /*0004*/ 	.word	0x00000082


	//----- nvinfo : EIATTR_KPARAM_INFO
	.align		4
.L_69:
        /*0008*/ 	.byte	0x04, 0x17
        /*000a*/ 	.short	(.L_71 - .L_70)
.L_70:
        /*000c*/ 	.word	0x00000000
        /*0010*/ 	.short	0x0006
        /*0012*/ 	.short	0x0024
        /*0014*/ 	.byte	0x00, 0xf0, 0x11, 0x00


	//----- nvinfo : EIATTR_KPARAM_INFO
	.align		4
.L_71:
        /*0018*/ 	.byte	0x04, 0x17
        /*001a*/ 	.short	(.L_73 - .L_72)
.L_72:
        /*001c*/ 	.word	0x00000000
        /*0020*/ 	.short	0x0005
        /*0022*/ 	.short	0x0020
        /*0024*/ 	.byte	0x00, 0xf0, 0x05, 0x00


	//----- nvinfo : EIATTR_KPARAM_INFO
	.align		4
.L_73:
        /*0028*/ 	.byte	0x04, 0x17
        /*002a*/ 	.short	(.L_75 - .L_74)
.L_74:
        /*002c*/ 	.word	0x00000000
        /*0030*/ 	.short	0x0004
        /*0032*/ 	.short	0x001c
        /*0034*/ 	.byte	0x00, 0xf0, 0x11, 0x00


	//----- nvinfo : EIATTR_KPARAM_INFO
	.align		4
.L_75:
        /*0038*/ 	.byte	0x04, 0x17
        /*003a*/ 	.short	(.L_77 - .L_76)
.L_76:
        /*003c*/ 	.word	0x00000000
        /*0040*/ 	.short	0x0003
        /*0042*/ 	.short	0x0018
        /*0044*/ 	.byte	0x00, 0xf0, 0x11, 0x00


	//----- nvinfo : EIATTR_KPARAM_INFO
	.align		4
.L_77:
        /*0048*/ 	.byte	0x04, 0x17
        /*004a*/ 	.short	(.L_79 - .L_78)
.L_78:
        /*004c*/ 	.word	0x00000000
        /*0050*/ 	.short	0x0002
        /*0052*/ 	.short	0x0010
        /*0054*/ 	.byte	0x00, 0xf5, 0x21, 0x00


	//----- nvinfo : EIATTR_KPARAM_INFO
	.align		4
.L_79:
        /*0058*/ 	.byte	0x04, 0x17
        /*005a*/ 	.short	(.L_81 - .L_80)
.L_80:
        /*005c*/ 	.word	0x00000000
        /*0060*/ 	.short	0x0001
        /*0062*/ 	.short	0x0008
        /*0064*/ 	.byte	0x00, 0xf5, 0x21, 0x00


	//----- nvinfo : EIATTR_KPARAM_INFO
	.align		4
.L_81:
        /*0068*/ 	.byte	0x04, 0x17
        /*006a*/ 	.short	(.L_83 - .L_82)
.L_82:
        /*006c*/ 	.word	0x00000000
        /*0070*/ 	.short	0x0000
        /*0072*/ 	.short	0x0000
        /*0074*/ 	.byte	0x00, 0xf5, 0x21, 0x00


	//----- nvinfo : EIATTR_SPARSE_MMA_MASK
	.align		4
.L_83:
        /*0078*/ 	.byte	0x03, 0x50
        /*007a*/ 	.short	0x0000


	//----- nvinfo : EIATTR_MAXREG_COUNT
	.align		4
        /*007c*/ 	.byte	0x03, 0x1b
        /*007e*/ 	.short	0x00ff


	//----- nvinfo : EIATTR_MERCURY_ISA_VERSION
	.align		4
        /*0080*/ 	.byte	0x03, 0x5f
        /*0082*/ 	.short	0x0101


	//----- nvinfo : EIATTR_VRC_CTA_INIT_COUNT
	.align		4
        /*0084*/ 	.byte	0x02, 0x4a
	.zero		1
	.zero		1


	//----- nvinfo : EIATTR_EXIT_INSTR_OFFSETS
	.align		4
        /*0088*/ 	.byte	0x04, 0x1c
        /*008a*/ 	.short	(.L_85 - .L_84)


	//   ....[0]....
.L_84:
        /*008c*/ 	.word	0x00000070


	//   ....[1]....
        /*0090*/ 	.word	0x000001d0


	//   ....[2]....
        /*0094*/ 	.word	0x00000280


	//   ....[3]....
        /*0098*/ 	.word	0x00000840


	//   ....[4]....
        /*009c*/ 	.word	0x00000860


	//----- nvinfo : EIATTR_CRS_STACK_SIZE
	.align		4
.L_85:
        /*00a0*/ 	.byte	0x04, 0x1e
        /*00a2*/ 	.short	(.L_87 - .L_86)
.L_86:
        /*00a4*/ 	.word	0x00000000


	//----- nvinfo : EIATTR_CBANK_PARAM_SIZE
	.align		4
.L_87:
        /*00a8*/ 	.byte	0x03, 0x19
        /*00aa*/ 	.short	0x0028


	//----- nvinfo : EIATTR_PARAM_CBANK
	.align		4
        /*00ac*/ 	.byte	0x04, 0x0a
        /*00ae*/ 	.short	(.L_89 - .L_88)
	.align		4
.L_88:
        /*00b0*/ 	.word	index@(.nv.constant0._Z20migrate_pages_kernelPKhPhPKjjjbj)
        /*00b4*/ 	.short	0x0380
        /*00b6*/ 	.short	0x0028


	//----- nvinfo : EIATTR_SW_WAR
	.align		4
.L_89:
        /*00b8*/ 	.byte	0x04, 0x36
        /*00ba*/ 	.short	(.L_91 - .L_90)
.L_90:
        /*00bc*/ 	.word	0x00000008
.L_91:


//--------------------- .nv.info._Z21compress_pages_kernelPKhPhPjS2_jjj --------------------------
	.section	.nv.info._Z21compress_pages_kernelPKhPhPjS2_jjj,"",@"SHT_CUDA_INFO"
	.sectionflags	@""
	.align	4


	//----- nvinfo : EIATTR_CUDA_API_VERSION
	.align		4
        /*0000*/ 	.byte	0x04, 0x37
        /*0002*/ 	.short	(.L_93 - .L_92)
.L_92:
        /*0004*/ 	.word	0x00000082


	//----- nvinfo : EIATTR_KPARAM_INFO
	.align		4
.L_93:
        /*0008*/ 	.byte	0x04, 0x17
        /*000a*/ 	.short	(.L_95 - .L_94)
.L_94:
        /*000c*/ 	.word	0x00000000
        /*0010*/ 	.short	0x0006
        /*0012*/ 	.short	0x0028
        /*0014*/ 	.byte	0x00, 0xf0, 0x11, 0x00


	//----- nvinfo : EIATTR_KPARAM_INFO
	.align		4
.L_95:
        /*0018*/ 	.byte	0x04, 0x17
        /*001a*/ 	.short	(.L_97 - .L_96)
.L_96:
        /*001c*/ 	.word	0x00000000
        /*0020*/ 	.short	0x0005
        /*0022*/ 	.short	0x0024
        /*0024*/ 	.byte	0x00, 0xf0, 0x11, 0x00


	//----- nvinfo : EIATTR_KPARAM_INFO
	.align		4
.L_97:
        /*0028*/ 	.byte	0x04, 0x17
        /*002a*/ 	.short	(.L_99 - .L_98)
.L_98:
        /*002c*/ 	.word	0x00000000
        /*0030*/ 	.short	0x0004
        /*0032*/ 	.short	0x0020
        /*0034*/ 	.byte	0x00, 0xf0, 0x11, 0x00


	//----- nvinfo : EIATTR_KPARAM_INFO
	.align		4
.L_99:
        /*0038*/ 	.byte	0x04, 0x17
        /*003a*/ 	.short	(.L_101 - .L_100)
.L_100:
        /*003c*/ 	.word	0x00000000
        /*0040*/ 	.short	0x0003
        /*0042*/ 	.short	0x0018
        /*0044*/ 	.byte	0x00, 0xf5, 0x21, 0x00


	//----- nvinfo : EIATTR_KPARAM_INFO
	.align		4
.L_101:
        /*0048*/ 	.byte	0x04, 0x17
        /*004a*/ 	.short	(.L_103 - .L_102)
.L_102:
        /*004c*/ 	.word	0x00000000
        /*0050*/ 	.short	0x0002
        /*0052*/ 	.short	0x0010
        /*0054*/ 	.byte	0x00, 0xf5, 0x21, 0x00


	//----- nvinfo : EIATTR_KPARAM_INFO
	.align		4
.L_103:
        /*0058*/ 	.byte	0x04, 0x17
        /*005a*/ 	.short	(.L_105 - .L_104)
.L_104:
        /*005c*/ 	.word	0x00000000
        /*0060*/ 	.short	0x0001
        /*0062*/ 	.short	0x0008
        /*0064*/ 	.byte	0x00, 0xf5, 0x21, 0x00


	//----- nvinfo : EIATTR_KPARAM_INFO
	.align		4
.L_105:
        /*0068*/ 	.byte	0x04, 0x17
        /*006a*/ 	.short	(.L_107 - .L_106)
.L_106:
        /*006c*/ 	.word	0x00000000
        /*0070*/ 	.short	0x0000
        /*0072*/ 	.short	0x0000
        /*0074*/ 	.byte	0x00, 0xf5, 0x21, 0x00


	//----- nvinfo : EIATTR_SPARSE_MMA_MASK
	.align		4
.L_107:
        /*0078*/ 	.byte	0x03, 0x50
        /*007a*/ 	.short	0x0000


	//----- nvinfo : EIATTR_MAXREG_COUNT
	.align		4
        /*007c*/ 	.byte	0x03, 0x1b
        /*007e*/ 	.short	0x00ff


	//----- nvinfo : EIATTR_MERCURY_ISA_VERSION
	.align		4
        /*0080*/ 	.byte	0x03, 0x5f
        /*0082*/ 	.short	0x0101


	//----- nvinfo : EIATTR_VRC_CTA_INIT_COUNT
	.align		4
        /*0084*/ 	.byte	0x02, 0x4a
	.zero		1
	.zero		1


	//----- nvinfo : EIATTR_EXIT_INSTR_OFFSETS
	.align		4
        /*0088*/ 	.byte	0x04, 0x1c
        /*008a*/ 	.short	(.L_109 - .L_108)


	//   ....[0]....
.L_108:
        /*008c*/ 	.word	0x00000070


	//   ....[1]....
        /*0090*/ 	.word	0x00001510


	//----- nvinfo : EIATTR_CRS_STACK_SIZE
	.align		4
.L_109:
        /*0094*/ 	.byte	0x04, 0x1e
        /*0096*/ 	.short	(.L_111 - .L_110)
.L_110:
        /*0098*/ 	.word	0x00000000


	//----- nvinfo : EIATTR_CBANK_PARAM_SIZE
	.align		4
.L_111:
        /*009c*/ 	.byte	0x03, 0x19
        /*009e*/ 	.short	0x002c


	//----- nvinfo : EIATTR_PARAM_CBANK
	.align		4
        /*00a0*/ 	.byte	0x04, 0x0a
        /*00a2*/ 	.short	(.L_113 - .L_112)
	.align		4
.L_112:
        /*00a4*/ 	.word	index@(.nv.constant0._Z21compress_pages_kernelPKhPhPjS2_jjj)
        /*00a8*/ 	.short	0x0380
        /*00aa*/ 	.short	0x002c


	//----- nvinfo : EIATTR_SW_WAR
	.align		4
.L_113:
        /*00ac*/ 	.byte	0x04, 0x36
        /*00ae*/ 	.short	(.L_115 - .L_114)
.L_114:
        /*00b0*/ 	.word	0x00000008
.L_115:


//--------------------- .nv.info._Z17mark_pages_kernelPKhPKmS2_Pjjmmm --------------------------
	.section	.nv.info._Z17mark_pages_kernelPKhPKmS2_Pjjmmm,"",@"SHT_CUDA_INFO"
	.sectionflags	@""
	.align	4


	//----- nvinfo : EIATTR_CUDA_API_VERSION
	.align		4
        /*0000*/ 	.byte	0x04, 0x37
        /*0002*/ 	.short	(.L_117 - .L_116)
.L_116:
        /*0004*/ 	.word	0x00000082


	//----- nvinfo : EIATTR_KPARAM_INFO
	.align		4
.L_117:
        /*0008*/ 	.byte	0x04, 0x17
        /*000a*/ 	.short	(.L_119 - .L_118)
.L_118:
        /*000c*/ 	.word	0x00000000
        /*0010*/ 	.short	0x0007
        /*0012*/ 	.short	0x0038
        /*0014*/ 	.byte	0x00, 0xf0, 0x21, 0x00


	//----- nvinfo : EIATTR_KPARAM_INFO
	.align		4
.L_119:
        /*0018*/ 	.byte	0x04, 0x17
        /*001a*/ 	.short	(.L_121 - .L_120)
.L_120:
        /*001c*/ 	.word	0x00000000
        /*0020*/ 	.short	0x0006
        /*0022*/ 	.short	0x0030
        /*0024*/ 	.byte	0x00, 0xf0, 0x21, 0x00


	//----- nvinfo : EIATTR_KPARAM_INFO
	.align		4
.L_121:
        /*0028*/ 	.byte	0x04, 0x17
        /*002a*/ 	.short	(.L_123 - .L_122)
.L_122:
        /*002c*/ 	.word	0x00000000
        /*0030*/ 	.short	0x0005
        /*0032*/ 	.short	0x0028
        /*0034*/ 	.byte	0x00, 0xf0, 0x21, 0x00


	//----- nvinfo : EIATTR_KPARAM_INFO
	.align		4
.L_123:
        /*0038*/ 	.byte	0x04, 0x17
        /*003a*/ 	.short	(.L_125 - .L_124)
.L_124:
        /*003c*/ 	.word	0x00000000
        /*0040*/ 	.short	0x0004
        /*0042*/ 	.short	0x0020
        /*0044*/ 	.byte	0x00, 0xf0, 0x11, 0x00


	//----- nvinfo : EIATTR_KPARAM_INFO
	.align		4
.L_125:
        /*0048*/ 	.byte	0x04, 0x17
        /*004a*/ 	.short	(.L_127 - .L_126)
.L_126:
        /*004c*/ 	.word	0x00000000
        /*0050*/ 	.short	0x0003
        /*0052*/ 	.short	0x0018
        /*0054*/ 	.byte	0x00, 0xf5, 0x21, 0x00


	//----- nvinfo : EIATTR_KPARAM_INFO
	.align		4
.L_127:
        /*0058*/ 	.byte	0x04, 0x17
        /*005a*/ 	.short	(.L_129 - .L_128)
.L_128:
        /*005c*/ 	.word	0x00000000
        /*0060*/ 	.short	0x0002
        /*0062*/ 	.short	0x0010
        /*0064*/ 	.byte	0x00, 0xf5, 0x21, 0x00


	//----- nvinfo : EIATTR_KPARAM_INFO
	.align		4
.L_129:
        /*0068*/ 	.byte	0x04, 0x17
        /*006a*/ 	.short	(.L_131 - .L_130)
.L_130:
        /*006c*/ 	.word	0x00000000
        /*0070*/ 	.short	0x0001
        /*0072*/ 	.short	0x0008
        /*0074*/ 	.byte	0x00, 0xf5, 0x21, 0x00


	//----- nvinfo : EIATTR_KPARAM_INFO
	.align		4
.L_131:
        /*0078*/ 	.byte	0x04, 0x17
        /*007a*/ 	.short	(.L_133 - .L_132)
.L_132:
        /*007c*/ 	.word	0x00000000
        /*0080*/ 	.short	0x0000
        /*0082*/ 	.short	0x0000
        /*0084*/ 	.byte	0x00, 0xf5, 0x21, 0x00


	//----- nvinfo : EIATTR_SPARSE_MMA_MASK
	.align		4
.L_133:
        /*0088*/ 	.byte	0x03, 0x50
        /*008a*/ 	.short	0x0000


	//----- nvinfo : EIATTR_MAXREG_COUNT
	.align		4
        /*008c*/ 	.byte	0x03, 0x1b
        /*008e*/ 	.short	0x00ff


	//----- nvinfo : EIATTR_MERCURY_ISA_VERSION
	.align		4
        /*0090*/ 	.byte	0x03, 0x5f
        /*0092*/ 	.short	0x0101


	//----- nvinfo : EIATTR_VRC_CTA_INIT_COUNT
	.align		4
        /*0094*/ 	.byte	0x02, 0x4a
	.zero		1
	.zero		1


	//----- nvinfo : EIATTR_EXIT_INSTR_OFFSETS
	.align		4
        /*0098*/ 	.byte	0x04, 0x1c
        /*009a*/ 	.short	(.L_135 - .L_134)


	//   ....[0]....
.L_134:
        /*009c*/ 	.word	0x00000070


	//   ....[1]....
        /*00a0*/ 	.word	0x00000520


	//----- nvinfo : EIATTR_CBANK_PARAM_SIZE
	.align		4
.L_135:
        /*00a4*/ 	.byte	0x03, 0x19
        /*00a6*/ 	.short	0x0040


	//----- nvinfo : EIATTR_PARAM_CBANK
	.align		4
        /*00a8*/ 	.byte	0x04, 0x0a
        /*00aa*/ 	.short	(.L_137 - .L_136)
	.align		4
.L_136:
        /*00ac*/ 	.word	index@(.nv.constant0._Z17mark_pages_kernelPKhPKmS2_Pjjmmm)
        /*00b0*/ 	.short	0x0380
        /*00b2*/ 	.short	0x0040


	//----- nvinfo : EIATTR_SW_WAR
	.align		4
.L_137:
        /*00b4*/ 	.byte	0x04, 0x36
        /*00b6*/ 	.short	(.L_139 - .L_138)
.L_138:
        /*00b8*/ 	.word	0x00000008
.L_139:


//--------------------- .nv.callgraph             --------------------------
	.section	.nv.callgraph,"",@"SHT_CUDA_CALLGRAPH"
	.align	4
	.sectionentsize	8
	.align		4
        /*0000*/ 	.word	0x00000000
	.align		4
        /*0004*/ 	.word	0xffffffff
	.align		4
        /*0008*/ 	.word	0x00000000
	.align		4
        /*000c*/ 	.word	0xfffffffe
	.align		4
        /*0010*/ 	.word	0x00000000
	.align		4
        /*0014*/ 	.word	0xfffffffd
	.align		4
        /*0018*/ 	.word	0x00000000
	.align		4
        /*001c*/ 	.word	0xfffffffc


//--------------------- .text._Z23predict_prefetch_kernelPKjS0_Pjjjj --------------------------
	.section	.text._Z23predict_prefetch_kernelPKjS0_Pjjjj,"ax",@progbits
	.align	128
        .global         _Z23predict_prefetch_kernelPKjS0_Pjjjj
        .type           _Z23predict_prefetch_kernelPKjS0_Pjjjj,@function
        .size           _Z23predict_prefetch_kernelPKjS0_Pjjjj,(.L_x_46 - _Z23predict_prefetch_kernelPKjS0_Pjjjj)
        .other          _Z23predict_prefetch_kernelPKjS0_Pjjjj,@"STO_CUDA_ENTRY STV_DEFAULT"
_Z23predict_prefetch_kernelPKjS0_Pjjjj:
.text._Z23predict_prefetch_kernelPKjS0_Pjjjj:
[----:B------:R-:W-:Y:S01]  /*0000*/  LDC R1, c[0x0][0x37c] ;  /* 0x0000df00ff017b82 */ /* 0x000fe20000000800 */
[----:B------:R-:W0:Y:S07]  /*0010*/  S2R R0, SR_TID.X ;  /* 0x0000000000007919 */ /* 0x000e2e0000002100 */
[----:B------:R-:W0:Y:S01]  /*0020*/  S2UR UR4, SR_CTAID.X ;  /* 0x00000000000479c3 */ /* 0x000e220000002500 */
[----:B------:R-:W1:Y:S07]  /*0030*/  LDCU UR5, c[0x0][0x39c] ;  /* 0x00007380ff0577ac */ /* 0x000e6e0008000800 */
[----:B------:R-:W0:Y:S02]  /*0040*/  LDC R11, c[0x0][0x360] ;  /* 0x0000d800ff0b7b82 */ /* 0x000e240000000800 */
[----:B0-----:R-:W-:-:S05]  /*0050*/  IMAD R11, R11, UR4, R0 ;  /* 0x000000040b0b7c24 */ /* 0x001fca000f8e0200 */
[----:B-1----:R-:W-:-:S13]  /*0060*/  ISETP.GE.U32.AND P0, PT, R11, UR5, PT ;  /* 0x000000050b007c0c */ /* 0x002fda000bf06070 */
[----:B------:R-:W-:Y:S05]  /*0070*/  @P0 EXIT ;  /* 0x000000000000094d */ /* 0x000fea0003800000 */
[----:B------:R-:W0:Y:S01]  /*0080*/  LDC R9, c[0x0][0x398] ;  /* 0x0000e600ff097b82 */ /* 0x000e220000000800 */
[----:B------:R-:W1:Y:S07]  /*0090*/  LDCU.64 UR4, c[0x0][0x358] ;  /* 0x00006b00ff0477ac */ /* 0x000e6e0008000a00 */
[----:B------:R-:W2:Y:S01]  /*00a0*/  LDC.64 R6, c[0x0][0x380] ;  /* 0x0000e000ff067b82 */ /* 0x000ea20000000a00 */
[C---:B0-----:R-:W-:Y:S01]  /*00b0*/  ISETP.GE.U32.AND P0, PT, R9.reuse, 0x3, PT ;  /* 0x000000030900780c */ /* 0x041fe20003f06070 */
[----:B------:R-:W-:-:S04]  /*00c0*/  VIADD R3, R9, 0xffffffff ;  /* 0xffffffff09037836 */ /* 0x000fc80000000000 */
[----:B--2---:R-:W-:-:S08]  /*00d0*/  IMAD.WIDE.U32 R2, R3, 0x4, R6 ;  /* 0x0000000403027825 */ /* 0x004fd000078e0006 */
[C---:B------:R-:W-:Y:S01]  /*00e0*/  @P0 VIADD R5, R9.reuse, 0xfffffffe ;  /* 0xfffffffe09050836 */ /* 0x040fe20000000000 */
[----:B------:R-:W-:Y:S01]  /*00f0*/  @P0 IADD3 R9, PT, PT, R9, -0x3, RZ ;  /* 0xfffffffd09090810 */ /* 0x000fe20007ffe0ff */
[----:B-1----:R0:W2:Y:S02]  /*0100*/  LDG.E R0, desc[UR4][R2.64] ;  /* 0x0000000402007981 */ /* 0x0020a4000c1e1900 */
[----:B------:R-:W-:-:S04]  /*0110*/  @P0 IMAD.WIDE.U32 R4, R5, 0x4, R6 ;  /* 0x0000000405040825 */ /* 0x000fc800078e0006 */
[----:B------:R-:W-:Y:S02]  /*0120*/  @P0 IMAD.WIDE.U32 R6, R9, 0x4, R6 ;  /* 0x0000000409060825 */ /* 0x000fe400078e0006 */
[----:B------:R-:W2:Y:S01]  /*0130*/  @P0 LDG.E R5, desc[UR4][R4.64] ;  /* 0x0000000404050981 */ /* 0x000ea2000c1e1900 */
[----:B------:R-:W0:Y:S03]  /*0140*/  LDC.64 R8, c[0x0][0x390] ;  /* 0x0000e400ff087b82 */ /* 0x000e260000000a00 */
[----:B------:R-:W3:Y:S01]  /*0150*/  @P0 LDG.E R6, desc[UR4][R6.64] ;  /* 0x0000000406060981 */ /* 0x000ee2000c1e1900 */
[----:B0-----:R-:W-:-:S04]  /*0160*/  IMAD.WIDE.U32 R2, R11, 0x4, R8 ;  /* 0x000000040b027825 */ /* 0x001fc800078e0008 */
[----:B--2---:R-:W-:-:S05]  /*0170*/  @P0 IMAD.IADD R10, R0, 0x1, -R5 ;  /* 0x00000001000a0824 */ /* 0x004fca00078e0a05 */
[----:B------:R-:W-:Y:S01]  /*0180*/  @P0 IADD3 R12, PT, PT, R10, -0x1, RZ ;  /* 0xffffffff0a0c0810 */ /* 0x000fe20007ffe0ff */
[----:B---3--:R-:W-:-:S03]  /*0190*/  @P0 IMAD.IADD R13, R5, 0x1, -R6 ;  /* 0x00000001050d0824 */ /* 0x008fc600078e0a06 */
[----:B------:R-:W-:Y:S02]  /*01a0*/  @P0 ISETP.GE.U32.AND P2, PT, R12, 0x63, PT ;  /* 0x000000630c00080c */ /* 0x000fe40003f46070 */
[C---:B------:R-:W-:Y:S02]  /*01b0*/  @P0 ISETP.NE.AND P1, PT, R10.reuse, R13, PT ;  /* 0x0000000d0a00020c */ /* 0x040fe40003f25270 */
[----:B------:R-:W-:Y:S02]  /*01c0*/  @P0 SEL R10, R10, 0x1, !P2 ;  /* 0x000000010a0a0807 */ /* 0x000fe40005000000 */
[----:B------:R-:W-:Y:S02]  /*01d0*/  IADD3 R13, PT, PT, R11, 0x1, RZ ;  /* 0x000000010b0d7810 */ /* 0x000fe40007ffe0ff */
[----:B------:R-:W-:-:S05]  /*01e0*/  @P0 SEL R10, R10, 0x1, !P1 ;  /* 0x000000010a0a0807 */ /* 0x000fca0004800000 */
[----:B------:R-:W-:-:S05]  /*01f0*/  @P0 IMAD R13, R13, R10, RZ ;  /* 0x0000000a0d0d0224 */ /* 0x000fca00078e02ff */
[----:B------:R-:W-:-:S05]  /*0200*/  IADD3 R13, PT, PT, R0, R13, RZ ;  /* 0x0000000d000d7210 */ /* 0x000fca0007ffe0ff */
[----:B------:R-:W-:Y:S01]  /*0210*/  STG.E desc[UR4][R2.64], R13 ;  /* 0x0000000d02007986 */ /* 0x000fe2000c101904 */
[----:B------:R-:W-:Y:S05]  /*0220*/  EXIT ;  /* 0x000000000000794d */ /* 0x000fea0003800000 */
.L_x_0:
[----:B------:R-:W-:-:S00]  /*0230*/  BRA `(.L_x_0) ;  /* 0xfffffffc00fc7947 */ /* 0x000fc0000383ffff */
[----:B------:R-:W-:-:S00]  /*0240*/  NOP ;  /* 0x0000000000007918 */ /* 0x000fc00000000000 */
        /* <DEDUP_REMOVED lines=11> */
.L_x_46:


//--------------------- .text._Z24track_page_access_kernelPmS_PKjjm --------------------------
	.section	.text._Z24track_page_access_kernelPmS_PKjjm,"ax",@progbits
	.align	128
        .global         _Z24track_page_access_kernelPmS_PKjjm
        .type           _Z24track_page_access_kernelPmS_PKjjm,@function
        .size           _Z24track_page_access_kernelPmS_PKjjm,(.L_x_47 - _Z24track_page_access_kernelPmS_PKjjm)
        .other          _Z24track_page_access_kernelPmS_PKjjm,@"STO_CUDA_ENTRY STV_DEFAULT"
_Z24track_page_access_kernelPmS_PKjjm:
.text._Z24track_page_access_kernelPmS_PKjjm:
        /* <DEDUP_REMOVED lines=8> */
[----:B------:R-:W0:Y:S01]  /*0080*/  LDC.64 R2, c[0x0][0x390] ;  /* 0x0000e400ff027b82 */ /* 0x000e220000000a00 */
[----:B------:R-:W1:Y:S07]  /*0090*/  LDCU.64 UR4, c[0x0][0x358] ;  /* 0x00006b00ff0477ac */ /* 0x000e6e0008000a00 */
[----:B------:R-:W2:Y:S08]  /*00a0*/  LDC.64 R6, c[0x0][0x388] ;  /* 0x0000e200ff067b82 */ /* 0x000eb00000000a00 */
[----:B------:R-:W3:Y:S01]  /*00b0*/  LDC.64 R10, c[0x0][0x3a0] ;  /* 0x0000e800ff0a7b82 */ /* 0x000ee20000000a00 */
[----:B0-----:R-:W-:-:S07]  /*00c0*/  IMAD.WIDE.U32 R2, R5, 0x4, R2 ;  /* 0x0000000405027825 */ /* 0x001fce00078e0002 */
[----:B------:R-:W0:Y:S01]  /*00d0*/  LDC.64 R4, c[0x0][0x380] ;  /* 0x0000e000ff047b82 */ /* 0x000e220000000a00 */
[----:B-1----:R-:W0:Y:S01]  /*00e0*/  LDG.E R3, desc[UR4][R2.64] ;  /* 0x0000000402037981 */ /* 0x002e22000c1e1900 */
[----:B------:R-:W-:Y:S01]  /*00f0*/  HFMA2 R8, -RZ, RZ, 0, 5.9604644775390625e-08 ;  /* 0x00000001ff087431 */ /* 0x000fe200000001ff */
[----:B------:R-:W-:Y:S01]  /*0100*/  MOV R9, 0x0 ;  /* 0x0000000000097802 */ /* 0x000fe20000000f00 */
[----:B0-----:R-:W-:-:S04]  /*0110*/  IMAD.WIDE.U32 R4, R3, 0x8, R4 ;  /* 0x0000000803047825 */ /* 0x001fc800078e0004 */
[----:B--2---:R-:W-:Y:S01]  /*0120*/  IMAD.WIDE.U32 R6, R3, 0x8, R6 ;  /* 0x0000000803067825 */ /* 0x004fe200078e0006 */
[----:B------:R-:W-:Y:S04]  /*0130*/  REDG.E.ADD.64.STRONG.GPU desc[UR4][R4.64], R8 ;  /* 0x000000080400798e */ /* 0x000fe8000c12e504 */
[----:B---3--:R-:W-:Y:S01]  /*0140*/  STG.E.64 desc[UR4][R6.64], R10 ;  /* 0x0000000a06007986 */ /* 0x008fe2000c101b04 */
[----:B------:R-:W-:Y:S05]  /*0150*/  EXIT ;  /* 0x000000000000794d */ /* 0x000fea0003800000 */
.L_x_1:
        /* <DEDUP_REMOVED lines=10> */
.L_x_47:


//--------------------- .text._Z20migrate_pages_kernelPKhPhPKjjjbj --------------------------
	.section	.text._Z20migrate_pages_kernelPKhPhPKjjjbj,"ax",@progbits
	.align	128
        .global         _Z20migrate_pages_kernelPKhPhPKjjjbj
        .type           _Z20migrate_pages_kernelPKhPhPKjjjbj,@function
        .size           _Z20migrate_pages_kernelPKhPhPKjjjbj,(.L_x_48 - _Z20migrate_pages_kernelPKhPhPKjjjbj)
        .other          _Z20migrate_pages_kernelPKhPhPKjjjbj,@"STO_CUDA_ENTRY STV_DEFAULT"
_Z20migrate_pages_kernelPKhPhPKjjjbj:
.text._Z20migrate_pages_kernelPKhPhPKjjjbj:
        /* <DEDUP_REMOVED lines=9> */
[----:B------:R-:W1:Y:S01]  /*0090*/  LDCU.64 UR6, c[0x0][0x358] ;  /* 0x00006b00ff0677ac */ /* 0x000e620008000a00 */
[----:B------:R-:W2:Y:S06]  /*00a0*/  LDCU.U8 UR4, c[0x0][0x3a0] ;  /* 0x00007400ff0477ac */ /* 0x000eac0008000000 */
[----:B------:R-:W3:Y:S01]  /*00b0*/  LDC.64 R8, c[0x0][0x380] ;  /* 0x0000e000ff087b82 */ /* 0x000ee20000000a00 */
[----:B------:R-:W4:Y:S01]  /*00c0*/  LDCU UR8, c[0x0][0x3a4] ;  /* 0x00007480ff0877ac */ /* 0x000f220008000800 */
[----:B------:R-:W5:Y:S06]  /*00d0*/  LDCU UR5, c[0x0][0x39c] ;  /* 0x00007380ff0577ac */ /* 0x000f6c0008000800 */
[----:B------:R-:W3:Y:S01]  /*00e0*/  LDC.64 R12, c[0x0][0x388] ;  /* 0x0000e200ff0c7b82 */ /* 0x000ee20000000a00 */
[----:B0-----:R-:W-:-:S06]  /*00f0*/  IMAD.WIDE.U32 R4, R3, 0x4, R4 ;  /* 0x0000000403047825 */ /* 0x001fcc00078e0004 */
[----:B-1----:R0:W3:Y:S01]  /*0100*/  LDG.E R4, desc[UR6][R4.64] ;  /* 0x0000000604047981 */ /* 0x0020e2000c1e1900 */
[----:B--2---:R-:W-:Y:S01]  /*0110*/  UPRMT UR4, UR4, 0x8880, URZ ;  /* 0x0000888004047896 */ /* 0x004fe200080000ff */
[----:B----4-:R-:W-:Y:S01]  /*0120*/  ISETP.NE.AND P0, PT, RZ, UR8, PT ;  /* 0x00000008ff007c0c */ /* 0x010fe2000bf05270 */
[----:B-----5:R-:W-:-:S04]  /*0130*/  IMAD R3, R3, UR5, RZ ;  /* 0x0000000503037c24 */ /* 0x020fc8000f8e02ff */
[----:B------:R-:W-:Y:S02]  /*0140*/  ISETP.NE.AND P3, PT, RZ, UR4, PT ;  /* 0x00000004ff007c0c */ /* 0x000fe4000bf65270 */
[----:B---3--:R-:W-:Y:S01]  /*0150*/  IADD3 R2, P2, PT, R3, R12, RZ ;  /* 0x0000000c03027210 */ /* 0x008fe20007f5e0ff */
[----:B0-----:R-:W-:-:S04]  /*0160*/  IMAD.MOV.U32 R5, RZ, RZ, R7 ;  /* 0x000000ffff057224 */ /* 0x001fc800078e0007 */
[----:B------:R-:W-:Y:S02]  /*0170*/  IMAD.X R3, RZ, RZ, R13, P2 ;  /* 0x000000ffff037224 */ /* 0x000fe400010e060d */
[----:B------:R-:W-:-:S05]  /*0180*/  IMAD R11, R4, UR5, RZ ;  /* 0x00000005040b7c24 */ /* 0x000fca000f8e02ff */
[----:B------:R-:W-:-:S05]  /*0190*/  IADD3 R0, P1, PT, R11, R8, RZ ;  /* 0x000000080b007210 */ /* 0x000fca0007f3e0ff */
[----:B------:R-:W-:Y:S01]  /*01a0*/  IMAD.X R4, RZ, RZ, R9, P1 ;  /* 0x000000ffff047224 */ /* 0x000fe200008e0609 */
[----:B------:R-:W-:Y:S07]  /*01b0*/  @P0 BRA P3, `(.L_x_2) ;  /* 0x0000000000340947 */ /* 0x000fee0001800000 */
[----:B------:R-:W-:-:S13]  /*01c0*/  ISETP.GE.U32.AND P0, PT, R5, UR5, PT ;  /* 0x0000000505007c0c */ /* 0x000fda000bf06070 */
[----:B------:R-:W-:Y:S05]  /*01d0*/  @P0 EXIT ;  /* 0x000000000000094d */ /* 0x000fea0003800000 */
.L_x_3:
[----:B0-----:R-:W-:Y:S02]  /*01e0*/  SHF.R.S32.HI R9, RZ, 0x1f, R5 ;  /* 0x0000001fff097819 */ /* 0x001fe40000011405 */
[----:B------:R-:W-:-:S05]  /*01f0*/  IADD3 R6, P0, PT, R5, R0, RZ ;  /* 0x0000000005067210 */ /* 0x000fca0007f1e0ff */
[----:B------:R-:W-:-:S06]  /*0200*/  IMAD.X R7, R9, 0x1, R4, P0 ;  /* 0x0000000109077824 */ /* 0x000fcc00000e0604 */
[----:B------:R-:W2:Y:S01]  /*0210*/  LDG.E.U8 R7, desc[UR6][R6.64] ;  /* 0x0000000606077981 */ /* 0x000ea2000c1e1100 */
[----:B------:R-:W-:Y:S01]  /*0220*/  IADD3 R8, P0, PT, R5, R2, RZ ;  /* 0x0000000205087210 */ /* 0x000fe20007f1e0ff */
[----:B------:R-:W-:-:S04]  /*0230*/  IMAD.IADD R5, R10, 0x1, R5 ;  /* 0x000000010a057824 */ /* 0x000fc800078e0205 */
[----:B------:R-:W-:Y:S01]  /*0240*/  IMAD.X R9, R9, 0x1, R3, P0 ;  /* 0x0000000109097824 */ /* 0x000fe200000e0603 */
[----:B------:R-:W-:-:S04]  /*0250*/  ISETP.GE.U32.AND P0, PT, R5, UR5, PT ;  /* 0x0000000505007c0c */ /* 0x000fc8000bf06070 */
[----:B--2---:R0:W-:Y:S09]  /*0260*/  STG.E.U8 desc[UR6][R8.64], R7 ;  /* 0x0000000708007986 */ /* 0x0041f2000c101106 */
[----:B------:R-:W-:Y:S05]  /*0270*/  @!P0 BRA `(.L_x_3) ;  /* 0xfffffffc00d88947 */ /* 0x000fea000383ffff */
[----:B------:R-:W-:Y:S05]  /*0280*/  EXIT ;  /* 0x000000000000794d */ /* 0x000fea0003800000 */
.L_x_2:
[----:B------:R-:W-:Y:S01]  /*0290*/  ULOP3.LUT UP0, URZ, UR5, 0xfffffffb, URZ, 0xc0, !UPT ;  /* 0xfffffffb05ff7892 */ /* 0x000fe2000f80c0ff */
[----:B------:R-:W-:-:S08]  /*02a0*/  HFMA2 R9, -RZ, RZ, 0, 0 ;  /* 0x00000000ff097431 */ /* 0x000fd000000001ff */
[----:B------:R-:W-:Y:S05]  /*02b0*/  BRA.U !UP0, `(.L_x_4) ;  /* 0x00000005085c7547 */ /* 0x000fea000b800000 */
[----:B------:R-:W-:Y:S01]  /*02c0*/  BSSY.RECONVERGENT B0, `(.L_x_4) ;  /* 0x0000056000007945 */ /* 0x000fe20003800200 */
[----:B------:R-:W-:Y:S01]  /*02d0*/  IMAD.MOV.U32 R9, RZ, RZ, RZ ;  /* 0x000000ffff097224 */ /* 0x000fe200078e00ff */
[----:B------:R-:W0:Y:S01]  /*02e0*/  LDCU UR8, c[0x0][0x39c] ;  /* 0x00007380ff0877ac */ /* 0x000e220008000800 */
[----:B------:R-:W-:Y:S01]  /*02f0*/  IMAD.MOV.U32 R7, RZ, RZ, RZ ;  /* 0x000000ffff077224 */ /* 0x000fe200078e00ff */
[----:B------:R-:W-:-:S12]  /*0300*/  UIADD3 UR4, UPT, UPT, UR5, -0x4, URZ ;  /* 0xfffffffc05047890 */ /* 0x000fd8000fffe0ff */
.L_x_13:
[----:B------:R-:W-:Y:S01]  /*0310*/  ISETP.GE.U32.AND P0, PT, R7, 0x2, PT ;  /* 0x000000020700780c */ /* 0x000fe20003f06070 */
[----:B------:R-:W-:Y:S01]  /*0320*/  BSSY.RECONVERGENT B1, `(.L_x_5) ;  /* 0x0000022000017945 */ /* 0x000fe20003800200 */
[----:B------:R-:W-:Y:S02]  /*0330*/  IMAD.MOV.U32 R6, RZ, RZ, RZ ;  /* 0x000000ffff067224 */ /* 0x000fe400078e00ff */
[----:B------:R-:W-:-:S09]  /*0340*/  IMAD.MOV.U32 R8, RZ, RZ, RZ ;  /* 0x000000ffff087224 */ /* 0x000fd200078e00ff */
[----:B------:R-:W-:Y:S05]  /*0350*/  @!P0 BRA `(.L_x_6) ;  /* 0x0000000000788947 */ /* 0x000fea0003800000 */
[----:B------:R-:W-:Y:S01]  /*0360*/  VIMNMX.U32 R19, PT, PT, R7, 0x1000, PT ;  /* 0x0000100007137848 */ /* 0x000fe20003fe0000 */
[----:B------:R-:W-:Y:S01]  /*0370*/  IMAD.MOV.U32 R8, RZ, RZ, RZ ;  /* 0x000000ffff087224 */ /* 0x000fe200078e00ff */
[----:B------:R-:W-:Y:S01]  /*0380*/  MOV R14, 0x1 ;  /* 0x00000001000e7802 */ /* 0x000fe20000000f00 */
[----:B------:R-:W-:-:S07]  /*0390*/  IMAD.MOV.U32 R6, RZ, RZ, RZ ;  /* 0x000000ffff067224 */ /* 0x000fce00078e00ff */
.L_x_9:
[----:B------:R-:W-:Y:S01]  /*03a0*/  BSSY.RECONVERGENT B2, `(.L_x_7) ;  /* 0x0000012000027945 */ /* 0x000fe20003800200 */
[----:B------:R-:W-:Y:S02]  /*03b0*/  IMAD.IADD R15, R7, 0x1, -R14 ;  /* 0x00000001070f7824 */ /* 0x000fe400078e0a0e */
[----:B------:R-:W-:Y:S02]  /*03c0*/  IMAD.MOV.U32 R16, RZ, RZ, RZ ;  /* 0x000000ffff107224 */ /* 0x000fe400078e00ff */
[----:B------:R-:W-:-:S07]  /*03d0*/  IMAD.MOV.U32 R17, RZ, RZ, R7 ;  /* 0x000000ffff117224 */ /* 0x000fce00078e0007 */
.L_x_8:
[----:B0-----:R-:W-:-:S13]  /*03e0*/  ISETP.GE.U32.AND P0, PT, R17, UR8, PT ;  /* 0x0000000811007c0c */ /* 0x001fda000bf06070 */
[-C--:B------:R-:W-:Y:S02]  /*03f0*/  @!P0 IADD3 R12, P1, PT, R17, R0.reuse, RZ ;  /* 0x00000000110c8210 */ /* 0x080fe40007f3e0ff */
[----:B------:R-:W-:-:S03]  /*0400*/  @!P0 IADD3 R10, P2, PT, R15, R0, RZ ;  /* 0x000000000f0a8210 */ /* 0x000fc60007f5e0ff */
[----:B------:R-:W-:Y:S01]  /*0410*/  @!P0 IMAD.X R13, RZ, RZ, R4, P1 ;  /* 0x000000ffff0d8224 */ /* 0x000fe200008e0604 */
[----:B------:R-:W-:-:S04]  /*0420*/  @!P0 IADD3.X R11, PT, PT, RZ, R4, RZ, P2, !PT ;  /* 0x00000004ff0b8210 */ /* 0x000fc800017fe4ff */
[----:B------:R-:W2:Y:S04]  /*0430*/  @!P0 LDG.E.U8 R12, desc[UR6][R12.64] ;  /* 0x000000060c0c8981 */ /* 0x000ea8000c1e1100 */
[----:B------:R-:W2:Y:S01]  /*0440*/  @!P0 LDG.E.U8 R11, desc[UR6][R10.64] ;  /* 0x000000060a0b8981 */ /* 0x000ea2000c1e1100 */
[C---:B------:R-:W-:Y:S01]  /*0450*/  ISETP.LT.U32.AND P1, PT, R16.reuse, 0xffff, PT ;  /* 0x0000ffff1000780c */ /* 0x040fe20003f21070 */
[----:B------:R-:W-:Y:S02]  /*0460*/  IMAD.MOV.U32 R21, RZ, RZ, R16 ;  /* 0x000000ffff157224 */ /* 0x000fe400078e0010 */
[----:B------:R-:W-:Y:S02]  /*0470*/  VIADD R16, R16, 0x1 ;  /* 0x0000000110107836 */ /* 0x000fe40000000000 */
[----:B------:R-:W-:-:S02]  /*0480*/  VIADD R15, R15, 0x1 ;  /* 0x000000010f0f7836 */ /* 0x000fc40000000000 */
[----:B------:R-:W-:Y:S01]  /*0490*/  VIADD R17, R17, 0x1 ;  /* 0x0000000111117836 */ /* 0x000fe20000000000 */
[----:B--2---:R-:W-:-:S13]  /*04a0*/  ISETP.EQ.AND P0, PT, R12, R11, !P0 ;  /* 0x0000000b0c00720c */ /* 0x004fda0004702270 */
[----:B------:R-:W-:Y:S05]  /*04b0*/  @P0 BRA P1, `(.L_x_8) ;  /* 0xfffffffc00c80947 */ /* 0x000fea000083ffff */
[----:B------:R-:W-:Y:S05]  /*04c0*/  BSYNC.RECONVERGENT B2 ;  /* 0x0000000000027941 */ /* 0x000fea0003800200 */
.L_x_7:
[----:B------:R-:W-:-:S04]  /*04d0*/  VIMNMX.U32 R10, PT, PT, R6, 0x3, !PT ;  /* 0x00000003060a7848 */ /* 0x000fc80007fe0000 */
[----:B------:R-:W-:-:S04]  /*04e0*/  ISETP.GE.U32.AND P0, PT, R10, R21, PT ;  /* 0x000000150a00720c */ /* 0x000fc80003f06070 */
[C---:B------:R-:W-:Y:S01]  /*04f0*/  SEL R8, R14.reuse, R8, !P0 ;  /* 0x000000080e087207 */ /* 0x040fe20004000000 */
[----:B------:R-:W-:Y:S01]  /*0500*/  VIADD R14, R14, 0x1 ;  /* 0x000000010e0e7836 */ /* 0x000fe20000000000 */
[----:B------:R-:W-:-:S04]  /*0510*/  SEL R6, R21, R6, !P0 ;  /* 0x0000000615067207 */ /* 0x000fc80004000000 */
[----:B------:R-:W-:-:S13]  /*0520*/  ISETP.NE.AND P1, PT, R14, R19, PT ;  /* 0x000000130e00720c */ /* 0x000fda0003f25270 */
[----:B------:R-:W-:Y:S05]  /*0530*/  @P1 BRA `(.L_x_9) ;  /* 0xfffffffc00981947 */ /* 0x000fea000383ffff */
.L_x_6:
[----:B0-----:R-:W-:Y:S05]  /*0540*/  BSYNC.RECONVERGENT B1 ;  /* 0x0000000000017941 */ /* 0x001fea0003800200 */
.L_x_5:
[----:B------:R-:W-:Y:S01]  /*0550*/  ISETP.GE.U32.AND P0, PT, R6, 0x4, PT ;  /* 0x000000040600780c */ /* 0x000fe20003f06070 */
[----:B------:R-:W-:-:S12]  /*0560*/  BSSY.RECONVERGENT B1, `(.L_x_10) ;  /* 0x0000021000017945 */ /* 0x000fd80003800200 */
[----:B------:R-:W-:Y:S05]  /*0570*/  @!P0 BRA `(.L_x_11) ;  /* 0x0000000000588947 */ /* 0x000fea0003800000 */
[CC--:B------:R-:W-:Y:S01]  /*0580*/  IADD3 R12, P0, PT, R9.reuse, R2.reuse, RZ ;  /* 0x00000002090c7210 */ /* 0x0c0fe20007f1e0ff */
[C---:B------:R-:W-:Y:S02]  /*0590*/  VIADD R11, R9.reuse, 0x1 ;  /* 0x00000001090b7836 */ /* 0x040fe40000000000 */
[----:B------:R-:W-:Y:S02]  /*05a0*/  HFMA2 R18, -RZ, RZ, 0, 1.5199184417724609375e-05 ;  /* 0x000000ffff127431 */ /* 0x000fe400000001ff */
[C---:B------:R-:W-:Y:S01]  /*05b0*/  VIADD R15, R9.reuse, 0x2 ;  /* 0x00000002090f7836 */ /* 0x040fe20000000000 */
[----:B------:R-:W-:Y:S01]  /*05c0*/  SHF.R.U32.HI R19, RZ, 0x8, R6 ;  /* 0x00000008ff137819 */ /* 0x000fe20000011606 */
[----:B------:R-:W-:Y:S01]  /*05d0*/  VIADD R17, R9, 0x3 ;  /* 0x0000000309117836 */ /* 0x000fe20000000000 */
[----:B------:R-:W-:Y:S01]  /*05e0*/  SHF.R.U32.HI R21, RZ, 0x8, R8 ;  /* 0x00000008ff157819 */ /* 0x000fe20000011608 */
[----:B------:R-:W-:Y:S01]  /*05f0*/  IMAD.X R13, RZ, RZ, R3, P0 ;  /* 0x000000ffff0d7224 */ /* 0x000fe200000e0603 */
[----:B------:R-:W-:-:S02]  /*0600*/  IADD3 R10, P0, PT, R11, R2, RZ ;  /* 0x000000020b0a7210 */ /* 0x000fc40007f1e0ff */
[-C--:B------:R-:W-:Y:S02]  /*0610*/  IADD3 R14, P1, PT, R15, R2.reuse, RZ ;  /* 0x000000020f0e7210 */ /* 0x080fe40007f3e0ff */
[----:B------:R-:W-:Y:S01]  /*0620*/  IADD3 R16, P2, PT, R17, R2, RZ ;  /* 0x0000000211107210 */ /* 0x000fe20007f5e0ff */
[----:B------:R0:W-:Y:S01]  /*0630*/  STG.E.U8 desc[UR6][R12.64], R18 ;  /* 0x000000120c007986 */ /* 0x0001e2000c101106 */
[----:B------:R-:W-:Y:S01]  /*0640*/  IADD3.X R11, PT, PT, RZ, R3, RZ, P0, !PT ;  /* 0x00000003ff0b7210 */ /* 0x000fe200007fe4ff */
[----:B------:R-:W-:Y:S01]  /*0650*/  IMAD.X R15, RZ, RZ, R3, P1 ;  /* 0x000000ffff0f7224 */ /* 0x000fe200008e0603 */
[----:B------:R-:W-:Y:S01]  /*0660*/  PRMT R23, R8, 0x7610, R23 ;  /* 0x0000761008177816 */ /* 0x000fe20000000017 */
[----:B------:R-:W-:Y:S02]  /*0670*/  IMAD.X R17, RZ, RZ, R3, P2 ;  /* 0x000000ffff117224 */ /* 0x000fe400010e0603 */
[----:B------:R1:W-:Y:S01]  /*0680*/  STG.E.U8 desc[UR6][R10.64], R19 ;  /* 0x000000130a007986 */ /* 0x0003e2000c101106 */
[----:B------:R-:W-:-:S03]  /*0690*/  IMAD.MOV.U32 R8, RZ, RZ, 0x4 ;  /* 0x00000004ff087424 */ /* 0x000fc600078e00ff */
[----:B------:R1:W-:Y:S01]  /*06a0*/  STG.E.U8 desc[UR6][R14.64], R6 ;  /* 0x000000060e007986 */ /* 0x0003e2000c101106 */
[----:B0-----:R-:W-:-:S03]  /*06b0*/  IMAD.MOV.U32 R18, RZ, RZ, 0x5 ;  /* 0x00000005ff127424 */ /* 0x001fc600078e00ff */
[----:B------:R1:W-:Y:S01]  /*06c0*/  STG.E.U8 desc[UR6][R16.64], R21 ;  /* 0x0000001510007986 */ /* 0x0003e2000c101106 */
[----:B------:R-:W-:Y:S05]  /*06d0*/  BRA `(.L_x_12) ;  /* 0x0000000000247947 */ /* 0x000fea0003800000 */
.L_x_11:
[----:B------:R-:W-:Y:S02]  /*06e0*/  IADD3 R12, P1, PT, R9, R2, RZ ;  /* 0x00000002090c7210 */ /* 0x000fe40007f3e0ff */
[----:B------:R-:W-:Y:S02]  /*06f0*/  IADD3 R10, P0, PT, R7, R0, RZ ;  /* 0x00000000070a7210 */ /* 0x000fe40007f1e0ff */
[----:B------:R-:W-:-:S03]  /*0700*/  IADD3.X R13, PT, PT, RZ, R3, RZ, P1, !PT ;  /* 0x00000003ff0d7210 */ /* 0x000fc60000ffe4ff */
[----:B------:R-:W-:Y:S02]  /*0710*/  IMAD.X R11, RZ, RZ, R4, P0 ;  /* 0x000000ffff0b7224 */ /* 0x000fe400000e0604 */
[----:B------:R0:W-:Y:S04]  /*0720*/  STG.E.U8 desc[UR6][R12.64], RZ ;  /* 0x000000ff0c007986 */ /* 0x0001e8000c101106 */
[----:B------:R0:W5:Y:S01]  /*0730*/  LDG.E.U8 R23, desc[UR6][R10.64] ;  /* 0x000000060a177981 */ /* 0x000162000c1e1100 */
[----:B------:R-:W-:Y:S02]  /*0740*/  IMAD.MOV.U32 R18, RZ, RZ, 0x2 ;  /* 0x00000002ff127424 */ /* 0x000fe400078e00ff */
[----:B------:R-:W-:Y:S02]  /*0750*/  IMAD.MOV.U32 R6, RZ, RZ, 0x1 ;  /* 0x00000001ff067424 */ /* 0x000fe400078e00ff */
[----:B------:R-:W-:-:S07]  /*0760*/  IMAD.MOV.U32 R8, RZ, RZ, 0x1 ;  /* 0x00000001ff087424 */ /* 0x000fce00078e00ff */
.L_x_12:
[----:B------:R-:W-:Y:S05]  /*0770*/  BSYNC.RECONVERGENT B1 ;  /* 0x0000000000017941 */ /* 0x000fea0003800200 */
.L_x_10:
[----:B01----:R-:W-:Y:S01]  /*0780*/  IADD3 R11, PT, PT, R8, R9, RZ ;  /* 0x00000009080b7210 */ /* 0x003fe20007ffe0ff */
[----:B------:R-:W0:Y:S01]  /*0790*/  LDCU UR9, c[0x0][0x39c] ;  /* 0x00007380ff0977ac */ /* 0x000e220008000800 */
[----:B------:R-:W-:Y:S02]  /*07a0*/  IMAD.IADD R7, R7, 0x1, R6 ;  /* 0x0000000107077824 */ /* 0x000fe400078e0206 */
[----:B------:R-:W-:Y:S01]  /*07b0*/  IADD3 R10, P0, PT, R11, R2, RZ ;  /* 0x000000020b0a7210 */ /* 0x000fe20007f1e0ff */
[----:B------:R-:W-:-:S04]  /*07c0*/  IMAD.IADD R9, R18, 0x1, R9 ;  /* 0x0000000112097824 */ /* 0x000fc800078e0209 */
[----:B------:R-:W-:Y:S01]  /*07d0*/  IMAD.X R11, RZ, RZ, R3, P0 ;  /* 0x000000ffff0b7224 */ /* 0x000fe200000e0603 */
[----:B------:R-:W-:-:S04]  /*07e0*/  ISETP.GE.U32.AND P0, PT, R9, UR4, PT ;  /* 0x0000000409007c0c */ /* 0x000fc8000bf06070 */
[----:B-----5:R1:W-:Y:S01]  /*07f0*/  STG.E.U8 desc[UR6][R10.64], R23 ;  /* 0x000000170a007986 */ /* 0x0203e2000c101106 */
[----:B0-----:R-:W-:-:S13]  /*0800*/  ISETP.LT.U32.AND P1, PT, R7, UR9, PT ;  /* 0x0000000907007c0c */ /* 0x001fda000bf21070 */
[----:B-1----:R-:W-:Y:S05]  /*0810*/  @!P0 BRA P1, `(.L_x_13) ;  /* 0xfffffff800bc8947 */ /* 0x002fea000083ffff */
[----:B------:R-:W-:Y:S05]  /*0820*/  BSYNC.RECONVERGENT B0 ;  /* 0x0000000000007941 */ /* 0x000fea0003800200 */
.L_x_4:
[----:B------:R-:W-:-:S13]  /*0830*/  LOP3.LUT P0, RZ, R5, 0x1f, RZ, 0xc0, !PT ;  /* 0x0000001f05ff7812 */ /* 0x000fda000780c0ff */
[----:B------:R-:W-:Y:S05]  /*0840*/  @P0 EXIT ;  /* 0x000000000000094d */ /* 0x000fea0003800000 */
[----:B------:R-:W-:Y:S01]  /*0850*/  STG.E desc[UR6][R2.64], R9 ;  /* 0x0000000902007986 */ /* 0x000fe2000c101906 */
[----:B------:R-:W-:Y:S05]  /*0860*/  EXIT ;  /* 0x000000000000794d */ /* 0x000fea0003800000 */
.L_x_14:
        /* <DEDUP_REMOVED lines=9> */
.L_x_48:


//--------------------- .text._Z21compress_pages_kernelPKhPhPjS2_jjj --------------------------
	.section	.text._Z21compress_pages_kernelPKhPhPjS2_jjj,"ax",@progbits
	.align	128
        .global         _Z21compress_pages_kernelPKhPhPjS2_jjj
        .type           _Z21compress_pages_kernelPKhPhPjS2_jjj,@function
        .size           _Z21compress_pages_kernelPKhPhPjS2_jjj,(.L_x_49 - _Z21compress_pages_kernelPKhPhPjS2_jjj)
        .other          _Z21compress_pages_kernelPKhPhPjS2_jjj,@"STO_CUDA_ENTRY STV_DEFAULT"
_Z21compress_pages_kernelPKhPhPjS2_jjj:
.text._Z21compress_pages_kernelPKhPhPjS2_jjj:
        /* <DEDUP_REMOVED lines=9> */
[----:B------:R-:W1:Y:S01]  /*0090*/  LDCU.128 UR8, c[0x0][0x380] ;  /* 0x00007000ff0877ac */ /* 0x000e620008000c00 */
[----:B------:R-:W-:Y:S01]  /*00a0*/  IMAD.MOV.U32 R7, RZ, RZ, RZ ;  /* 0x000000ffff077224 */ /* 0x000fe200078e00ff */
[----:B------:R-:W2:Y:S05]  /*00b0*/  LDCU.64 UR4, c[0x0][0x358] ;  /* 0x00006b00ff0477ac */ /* 0x000eaa0008000a00 */
[----:B------:R-:W3:Y:S01]  /*00c0*/  LDC R11, c[0x0][0x3a4] ;  /* 0x0000e900ff0b7b82 */ /* 0x000ee20000000800 */
[----:B0-----:R-:W-:Y:S01]  /*00d0*/  ISETP.NE.AND P0, PT, R2, RZ, PT ;  /* 0x000000ff0200720c */ /* 0x001fe20003f05270 */
[----:B---3--:R-:W-:-:S05]  /*00e0*/  IMAD R4, R0, R11, RZ ;  /* 0x0000000b00047224 */ /* 0x008fca00078e02ff */
[C---:B-1----:R-:W-:Y:S02]  /*00f0*/  IADD3 R5, P1, PT, R4.reuse, UR8, RZ ;  /* 0x0000000804057c10 */ /* 0x042fe4000ff3e0ff */
[----:B------:R-:W-:-:S03]  /*0100*/  IADD3 R6, P2, PT, R4, UR10, RZ ;  /* 0x0000000a04067c10 */ /* 0x000fc6000ff5e0ff */
[----:B------:R-:W-:Y:S02]  /*0110*/  IMAD.X R18, RZ, RZ, UR9, P1 ;  /* 0x00000009ff127e24 */ /* 0x000fe400088e06ff */
[----:B------:R-:W-:Y:S01]  /*0120*/  IMAD.X R19, RZ, RZ, UR11, P2 ;  /* 0x0000000bff137e24 */ /* 0x000fe200090e06ff */
[----:B--2---:R-:W-:Y:S07]  /*0130*/  @!P0 BRA `(.L_x_15) ;  /* 0x0000000800e08947 */ /* 0x004fee0003800000 */
[----:B------:R-:W-:-:S13]  /*0140*/  ISETP.NE.AND P0, PT, R2, 0x1, PT ;  /* 0x000000010200780c */ /* 0x000fda0003f05270 */
[----:B------:R-:W-:Y:S05]  /*0150*/  @!P0 BRA `(.L_x_16) ;  /* 0x0000000400748947 */ /* 0x000fea0003800000 */
[----:B------:R-:W-:-:S04]  /*0160*/  LOP3.LUT P0, RZ, R11, 0xfffffffb, RZ, 0xc0, !PT ;  /* 0xfffffffb0bff7812 */ /* 0x000fc8000780c0ff */
[----:B------:R-:W-:-:S13]  /*0170*/  ISETP.NE.OR P0, PT, R2, 0x2, !P0 ;  /* 0x000000020200780c */ /* 0x000fda0004705670 */
[----:B------:R-:W-:Y:S05]  /*0180*/  @P0 BRA `(.L_x_17) ;  /* 0x0000001000c80947 */ /* 0x000fea0003800000 */
[----:B------:R-:W-:Y:S01]  /*0190*/  BSSY.RECONVERGENT B0, `(.L_x_18) ;  /* 0x0000058000007945 */ /* 0x000fe20003800200 */
[----:B------:R-:W-:Y:S01]  /*01a0*/  VIADD R10, R11, 0xfffffffc ;  /* 0xfffffffc0b0a7836 */ /* 0x000fe20000000000 */
[----:B------:R-:W0:Y:S01]  /*01b0*/  LDCU UR6, c[0x0][0x3a4] ;  /* 0x00007480ff0677ac */ /* 0x000e220008000800 */
[----:B------:R-:W-:Y:S02]  /*01c0*/  IMAD.MOV.U32 R7, RZ, RZ, RZ ;  /* 0x000000ffff077224 */ /* 0x000fe400078e00ff */
[----:B------:R-:W-:-:S07]  /*01d0*/  IMAD.MOV.U32 R8, RZ, RZ, RZ ;  /* 0x000000ffff087224 */ /* 0x000fce00078e00ff */
.L_x_29:
[----:B------:R-:W-:Y:S01]  /*01e0*/  ISETP.GE.U32.AND P0, PT, R8, 0x2, PT ;  /* 0x000000020800780c */ /* 0x000fe20003f06070 */
[----:B------:R-:W-:Y:S01]  /*01f0*/  BSSY.RECONVERGENT B1, `(.L_x_19) ;  /* 0x0000025000017945 */ /* 0x000fe20003800200 */
[----:B------:R-:W-:Y:S02]  /*0200*/  IMAD.MOV.U32 R9, RZ, RZ, RZ ;  /* 0x000000ffff097224 */ /* 0x000fe400078e00ff */
[----:B------:R-:W-:-:S09]  /*0210*/  IMAD.MOV.U32 R11, RZ, RZ, RZ ;  /* 0x000000ffff0b7224 */ /* 0x000fd200078e00ff */
[----:B------:R-:W-:Y:S05]  /*0220*/  @!P0 BRA `(.L_x_20) ;  /* 0x0000000000848947 */ /* 0x000fea0003800000 */
[----:B------:R-:W-:Y:S01]  /*0230*/  HFMA2 R11, -RZ, RZ, 0, 0 ;  /* 0x00000000ff0b7431 */ /* 0x000fe200000001ff */
[----:B------:R-:W-:Y:S01]  /*0240*/  VIMNMX.U32 R17, PT, PT, R8, 0x1000, PT ;  /* 0x0000100008117848 */ /* 0x000fe20003fe0000 */
[----:B------:R-:W-:Y:S02]  /*0250*/  IMAD.MOV.U32 R14, RZ, RZ, 0x1 ;  /* 0x00000001ff0e7424 */ /* 0x000fe400078e00ff */
[----:B------:R-:W-:-:S07]  /*0260*/  IMAD.MOV.U32 R9, RZ, RZ, RZ ;  /* 0x000000ffff097224 */ /* 0x000fce00078e00ff */
.L_x_25:
[----:B------:R-:W-:Y:S01]  /*0270*/  BSSY.RECONVERGENT B2, `(.L_x_21) ;  /* 0x0000015000027945 */ /* 0x000fe20003800200 */
[----:B------:R-:W-:Y:S02]  /*0280*/  IMAD.IADD R16, R8, 0x1, -R14 ;  /* 0x0000000108107824 */ /* 0x000fe400078e0a0e */
[----:B------:R-:W-:-:S07]  /*0290*/  IMAD.MOV.U32 R15, RZ, RZ, RZ ;  /* 0x000000ffff0f7224 */ /* 0x000fce00078e00ff */
.L_x_24:
[C---:B------:R-:W-:Y:S01]  /*02a0*/  IMAD.IADD R2, R15.reuse, 0x1, R8 ;  /* 0x000000010f027824 */ /* 0x040fe200078e0208 */
[----:B------:R-:W-:Y:S01]  /*02b0*/  BSSY.RECONVERGENT B3, `(.L_x_22) ;  /* 0x000000d000037945 */ /* 0x000fe20003800200 */
[----:B------:R-:W-:Y:S02]  /*02c0*/  ISETP.LT.U32.AND P0, PT, R15, 0xffff, PT ;  /* 0x0000ffff0f00780c */ /* 0x000fe40003f01070 */
[----:B------:R-:W-:Y:S02]  /*02d0*/  PLOP3.LUT P1, PT, PT, PT, PT, 0x8, 0x80 ;  /* 0x000000000080781c */ /* 0x000fe40003f2e170 */
[----:B0-----:R-:W-:-:S13]  /*02e0*/  ISETP.GE.U32.AND P2, PT, R2, UR6, PT ;  /* 0x0000000602007c0c */ /* 0x001fda000bf46070 */
[----:B------:R-:W-:Y:S05]  /*02f0*/  @P2 BRA `(.L_x_23) ;  /* 0x0000000000202947 */ /* 0x000fea0003800000 */
[----:B------:R-:W-:Y:S01]  /*0300*/  IMAD.IADD R12, R16, 0x1, R15 ;  /* 0x00000001100c7824 */ /* 0x000fe200078e020f */
[----:B------:R-:W-:-:S04]  /*0310*/  IADD3 R2, P1, PT, R2, R5, RZ ;  /* 0x0000000502027210 */ /* 0x000fc80007f3e0ff */
[----:B------:R-:W-:Y:S01]  /*0320*/  IADD3 R12, P2, PT, R12, R5, RZ ;  /* 0x000000050c0c7210 */ /* 0x000fe20007f5e0ff */
[----:B------:R-:W-:-:S04]  /*0330*/  IMAD.X R3, RZ, RZ, R18, P1 ;  /* 0x000000ffff037224 */ /* 0x000fc800008e0612 */
[----:B------:R-:W-:Y:S01]  /*0340*/  IMAD.X R13, RZ, RZ, R18, P2 ;  /* 0x000000ffff0d7224 */ /* 0x000fe200010e0612 */
[----:B------:R-:W2:Y:S05]  /*0350*/  LDG.E.U8 R2, desc[UR4][R2.64] ;  /* 0x0000000402027981 */ /* 0x000eaa000c1e1100 */
[----:B------:R-:W2:Y:S02]  /*0360*/  LDG.E.U8 R13, desc[UR4][R12.64] ;  /* 0x000000040c0d7981 */ /* 0x000ea4000c1e1100 */
[----:B--2---:R-:W-:-:S13]  /*0370*/  ISETP.EQ.AND P1, PT, R2, R13, PT ;  /* 0x0000000d0200720c */ /* 0x004fda0003f22270 */
.L_x_23:
[----:B------:R-:W-:Y:S05]  /*0380*/  BSYNC.RECONVERGENT B3 ;  /* 0x0000000000037941 */ /* 0x000fea0003800200 */
.L_x_22:
[----:B------:R-:W-:Y:S01]  /*0390*/  MOV R3, R15 ;  /* 0x0000000f00037202 */ /* 0x000fe20000000f00 */
[----:B------:R-:W-:Y:S01]  /*03a0*/  VIADD R15, R15, 0x1 ;  /* 0x000000010f0f7836 */ /* 0x000fe20000000000 */
[----:B------:R-:W-:Y:S06]  /*03b0*/  @P1 BRA P0, `(.L_x_24) ;  /* 0xfffffffc00b81947 */ /* 0x000fec000003ffff */
[----:B------:R-:W-:Y:S05]  /*03c0*/  BSYNC.RECONVERGENT B2 ;  /* 0x0000000000027941 */ /* 0x000fea0003800200 */
.L_x_21:
[----:B------:R-:W-:-:S04]  /*03d0*/  VIMNMX.U32 R2, PT, PT, R9, 0x3, !PT ;  /* 0x0000000309027848 */ /* 0x000fc80007fe0000 */
[----:B------:R-:W-:-:S04]  /*03e0*/  ISETP.GE.U32.AND P0, PT, R2, R3, PT ;  /* 0x000000030200720c */ /* 0x000fc80003f06070 */
[C---:B------:R-:W-:Y:S01]  /*03f0*/  SEL R11, R14.reuse, R11, !P0 ;  /* 0x0000000b0e0b7207 */ /* 0x040fe20004000000 */
[----:B------:R-:W-:Y:S01]  /*0400*/  VIADD R14, R14, 0x1 ;  /* 0x000000010e0e7836 */ /* 0x000fe20000000000 */
[----:B------:R-:W-:-:S04]  /*0410*/  SEL R9, R3, R9, !P0 ;  /* 0x0000000903097207 */ /* 0x000fc80004000000 */
[----:B------:R-:W-:-:S13]  /*0420*/  ISETP.NE.AND P1, PT, R14, R17, PT ;  /* 0x000000110e00720c */ /* 0x000fda0003f25270 */
[----:B------:R-:W-:Y:S05]  /*0430*/  @P1 BRA `(.L_x_25) ;  /* 0xfffffffc008c1947 */ /* 0x000fea000383ffff */
.L_x_20:
[----:B0-----:R-:W-:Y:S05]  /*0440*/  BSYNC.RECONVERGENT B1 ;  /* 0x0000000000017941 */ /* 0x001fea0003800200 */
.L_x_19:
[----:B------:R-:W-:Y:S01]  /*0450*/  ISETP.GE.U32.AND P0, PT, R9, 0x4, PT ;  /* 0x000000040900780c */ /* 0x000fe20003f06070 */
[----:B------:R-:W-:-:S12]  /*0460*/  BSSY.RECONVERGENT B1, `(.L_x_26) ;  /* 0x0000020000017945 */ /* 0x000fd80003800200 */
[----:B------:R-:W-:Y:S05]  /*0470*/  @!P0 BRA `(.L_x_27) ;  /* 0x0000000000548947 */ /* 0x000fea0003800000 */
[CC--:B------:R-:W-:Y:S01]  /*0480*/  IADD3 R16, P0, PT, R7.reuse, R6.reuse, RZ ;  /* 0x0000000607107210 */ /* 0x0c0fe20007f1e0ff */
[C---:B------:R-:W-:Y:S01]  /*0490*/  VIADD R3, R7.reuse, 0x1 ;  /* 0x0000000107037836 */ /* 0x040fe20000000000 */
[----:B------:R-:W-:Y:S01]  /*04a0*/  SHF.R.U32.HI R21, RZ, 0x8, R9 ;  /* 0x00000008ff157819 */ /* 0x000fe20000011609 */
[C---:B------:R-:W-:Y:S01]  /*04b0*/  VIADD R15, R7.reuse, 0x2 ;  /* 0x00000002070f7836 */ /* 0x040fe20000000000 */
[----:B------:R-:W-:Y:S01]  /*04c0*/  SHF.R.U32.HI R23, RZ, 0x8, R11 ;  /* 0x00000008ff177819 */ /* 0x000fe2000001160b */
[----:B------:R-:W-:Y:S02]  /*04d0*/  VIADD R13, R7, 0x3 ;  /* 0x00000003070d7836 */ /* 0x000fe40000000000 */
[----:B------:R-:W-:Y:S01]  /*04e0*/  IMAD.X R17, RZ, RZ, R19, P0 ;  /* 0x000000ffff117224 */ /* 0x000fe200000e0613 */
[-C--:B------:R-:W-:Y:S01]  /*04f0*/  IADD3 R2, P0, PT, R3, R6.reuse, RZ ;  /* 0x0000000603027210 */ /* 0x080fe20007f1e0ff */
[----:B------:R-:W-:Y:S01]  /*0500*/  IMAD.MOV.U32 R20, RZ, RZ, 0xff ;  /* 0x000000ffff147424 */ /* 0x000fe200078e00ff */
[----:B------:R-:W-:-:S02]  /*0510*/  IADD3 R14, P1, PT, R15, R6, RZ ;  /* 0x000000060f0e7210 */ /* 0x000fc40007f3e0ff */
[----:B------:R-:W-:Y:S01]  /*0520*/  IADD3 R12, P2, PT, R13, R6, RZ ;  /* 0x000000060d0c7210 */ /* 0x000fe20007f5e0ff */
[--C-:B------:R-:W-:Y:S01]  /*0530*/  IMAD.X R3, RZ, RZ, R19.reuse, P0 ;  /* 0x000000ffff037224 */ /* 0x100fe200000e0613 */
[----:B------:R-:W-:Y:S01]  /*0540*/  IADD3.X R15, PT, PT, RZ, R19, RZ, P1, !PT ;  /* 0x00000013ff0f7210 */ /* 0x000fe20000ffe4ff */
[----:B------:R0:W-:Y:S02]  /*0550*/  STG.E.U8 desc[UR4][R16.64], R20 ;  /* 0x0000001410007986 */ /* 0x0001e4000c101104 */
[----:B------:R-:W-:Y:S02]  /*0560*/  IMAD.X R13, RZ, RZ, R19, P2 ;  /* 0x000000ffff0d7224 */ /* 0x000fe400010e0613 */
[----:B------:R1:W-:Y:S04]  /*0570*/  STG.E.U8 desc[UR4][R2.64], R21 ;  /* 0x0000001502007986 */ /* 0x0003e8000c101104 */
[----:B------:R1:W-:Y:S04]  /*0580*/  STG.E.U8 desc[UR4][R14.64], R9 ;  /* 0x000000090e007986 */ /* 0x0003e8000c101104 */
[----:B------:R1:W-:Y:S01]  /*0590*/  STG.E.U8 desc[UR4][R12.64], R23 ;  /* 0x000000170c007986 */ /* 0x0003e2000c101104 */
[----:B0-----:R-:W-:-:S02]  /*05a0*/  IMAD.MOV.U32 R16, RZ, RZ, 0x4 ;  /* 0x00000004ff107424 */ /* 0x001fc400078e00ff */
[----:B------:R-:W-:Y:S01]  /*05b0*/  IMAD.MOV.U32 R20, RZ, RZ, 0x5 ;  /* 0x00000005ff147424 */ /* 0x000fe200078e00ff */
[----:B------:R-:W-:Y:S06]  /*05c0*/  BRA `(.L_x_28) ;  /* 0x0000000000247947 */ /* 0x000fec0003800000 */
.L_x_27:
[----:B------:R-:W-:Y:S02]  /*05d0*/  IADD3 R12, P1, PT, R7, R6, RZ ;  /* 0x00000006070c7210 */ /* 0x000fe40007f3e0ff */
[----:B------:R-:W-:-:S03]  /*05e0*/  IADD3 R2, P0, PT, R8, R5, RZ ;  /* 0x0000000508027210 */ /* 0x000fc60007f1e0ff */
[----:B------:R-:W-:Y:S02]  /*05f0*/  IMAD.X R13, RZ, RZ, R19, P1 ;  /* 0x000000ffff0d7224 */ /* 0x000fe400008e0613 */
[----:B------:R-:W-:-:S03]  /*0600*/  IMAD.X R3, RZ, RZ, R18, P0 ;  /* 0x000000ffff037224 */ /* 0x000fc600000e0612 */
[----:B------:R0:W-:Y:S04]  /*0610*/  STG.E.U8 desc[UR4][R12.64], RZ ;  /* 0x000000ff0c007986 */ /* 0x0001e8000c101104 */
[----:B------:R0:W5:Y:S01]  /*0620*/  LDG.E.U8 R11, desc[UR4][R2.64] ;  /* 0x00000004020b7981 */ /* 0x000162000c1e1100 */
[----:B------:R-:W-:Y:S02]  /*0630*/  HFMA2 R16, -RZ, RZ, 0, 5.9604644775390625e-08 ;  /* 0x00000001ff107431 */ /* 0x000fe400000001ff */
[----:B------:R-:W-:Y:S02]  /*0640*/  IMAD.MOV.U32 R20, RZ, RZ, 0x2 ;  /* 0x00000002ff147424 */ /* 0x000fe400078e00ff */
[----:B------:R-:W-:-:S07]  /*0650*/  IMAD.MOV.U32 R9, RZ, RZ, 0x1 ;  /* 0x00000001ff097424 */ /* 0x000fce00078e00ff */
.L_x_28:
[----:B------:R-:W-:Y:S05]  /*0660*/  BSYNC.RECONVERGENT B1 ;  /* 0x0000000000017941 */ /* 0x000fea0003800200 */
.L_x_26:
[----:B01----:R-:W-:Y:S01]  /*0670*/  IMAD.IADD R3, R16, 0x1, R7 ;  /* 0x0000000110037824 */ /* 0x003fe200078e0207 */
[----:B------:R-:W0:Y:S01]  /*0680*/  LDCU UR7, c[0x0][0x3a4] ;  /* 0x00007480ff0777ac */ /* 0x000e220008000800 */
[----:B------:R-:W-:Y:S02]  /*0690*/  IMAD.IADD R8, R8, 0x1, R9 ;  /* 0x0000000108087824 */ /* 0x000fe400078e0209 */
[----:B------:R-:W-:Y:S01]  /*06a0*/  IMAD.IADD R7, R20, 0x1, R7 ;  /* 0x0000000114077824 */ /* 0x000fe200078e0207 */
[----:B------:R-:W-:-:S05]  /*06b0*/  IADD3 R2, P0, PT, R3, R6, RZ ;  /* 0x0000000603027210 */ /* 0x000fca0007f1e0ff */
[----:B------:R-:W-:Y:S01]  /*06c0*/  IMAD.X R3, RZ, RZ, R19, P0 ;  /* 0x000000ffff037224 */ /* 0x000fe200000e0613 */
[----:B------:R-:W-:-:S04]  /*06d0*/  ISETP.GE.U32.AND P0, PT, R7, R10, PT ;  /* 0x0000000a0700720c */ /* 0x000fc80003f06070 */
[----:B-----5:R1:W-:Y:S01]  /*06e0*/  STG.E.U8 desc[UR4][R2.64], R11 ;  /* 0x0000000b02007986 */ /* 0x0203e2000c101104 */
[----:B0-----:R-:W-:-:S13]  /*06f0*/  ISETP.LT.U32.AND P1, PT, R8, UR7, PT ;  /* 0x0000000708007c0c */ /* 0x001fda000bf21070 */
[----:B-1----:R-:W-:Y:S05]  /*0700*/  @!P0 BRA P1, `(.L_x_29) ;  /* 0xfffffff800b48947 */ /* 0x002fea000083ffff */
[----:B------:R-:W-:Y:S05]  /*0710*/  BSYNC.RECONVERGENT B0 ;  /* 0x0000000000007941 */ /* 0x000fea0003800200 */
.L_x_18:
[----:B------:R-:W-:Y:S05]  /*0720*/  BRA `(.L_x_17) ;  /* 0x0000000c00607947 */ /* 0x000fea0003800000 */
.L_x_16:
[----:B------:R-:W-:-:S13]  /*0730*/  LOP3.LUT P0, RZ, R11, 0xfffffffb, RZ, 0xc0, !PT ;  /* 0xfffffffb0bff7812 */ /* 0x000fda000780c0ff */
[----:B------:R-:W-:Y:S05]  /*0740*/  @!P0 BRA `(.L_x_17) ;  /* 0x0000000c00588947 */ /* 0x000fea0003800000 */
[----:B------:R-:W-:Y:S01]  /*0750*/  BSSY.RECONVERGENT B0, `(.L_x_30) ;  /* 0x0000055000007945 */ /* 0x000fe20003800200 */
[----:B------:R-:W-:Y:S01]  /*0760*/  VIADD R10, R11, 0xfffffffc ;  /* 0xfffffffc0b0a7836 */ /* 0x000fe20000000000 */
[----:B------:R-:W0:Y:S01]  /*0770*/  LDCU UR6, c[0x0][0x3a4] ;  /* 0x00007480ff0677ac */ /* 0x000e220008000800 */
[----:B------:R-:W-:Y:S02]  /*0780*/  IMAD.MOV.U32 R7, RZ, RZ, RZ ;  /* 0x000000ffff077224 */ /* 0x000fe400078e00ff */
[----:B------:R-:W-:-:S07]  /*0790*/  IMAD.MOV.U32 R8, RZ, RZ, RZ ;  /* 0x000000ffff087224 */ /* 0x000fce00078e00ff */
.L_x_39:
[----:B------:R-:W-:Y:S01]  /*07a0*/  ISETP.GE.U32.AND P0, PT, R8, 0x2, PT ;  /* 0x000000020800780c */ /* 0x000fe20003f06070 */
[----:B------:R-:W-:Y:S01]  /*07b0*/  BSSY.RECONVERGENT B1, `(.L_x_31) ;  /* 0x0000022000017945 */ /* 0x000fe20003800200 */
[----:B------:R-:W-:Y:S01]  /*07c0*/  MOV R9, RZ ;  /* 0x000000ff00097202 */ /* 0x000fe20000000f00 */
[----:B------:R-:W-:-:S10]  /*07d0*/  IMAD.MOV.U32 R11, RZ, RZ, RZ ;  /* 0x000000ffff0b7224 */ /* 0x000fd400078e00ff */
[----:B------:R-:W-:Y:S05]  /*07e0*/  @!P0 BRA `(.L_x_32) ;  /* 0x0000000000788947 */ /* 0x000fea0003800000 */
[----:B------:R-:W-:Y:S01]  /*07f0*/  VIMNMX.U32 R17, PT, PT, R8, 0x1000, PT ;  /* 0x0000100008117848 */ /* 0x000fe20003fe0000 */
[----:B------:R-:W-:Y:S02]  /*0800*/  IMAD.MOV.U32 R11, RZ, RZ, RZ ;  /* 0x000000ffff0b7224 */ /* 0x000fe400078e00ff */
[----:B------:R-:W-:Y:S02]  /*0810*/  IMAD.MOV.U32 R14, RZ, RZ, 0x1 ;  /* 0x00000001ff0e7424 */ /* 0x000fe400078e00ff */
[----:B------:R-:W-:-:S07]  /*0820*/  IMAD.MOV.U32 R9, RZ, RZ, RZ ;  /* 0x000000ffff097224 */ /* 0x000fce00078e00ff */
.L_x_35:
[----:B------:R-:W-:Y:S01]  /*0830*/  BSSY.RECONVERGENT B2, `(.L_x_33) ;  /* 0x0000012000027945 */ /* 0x000fe20003800200 */
[----:B------:R-:W-:Y:S02]  /*0840*/  IMAD.IADD R16, R8, 0x1, -R14 ;  /* 0x0000000108107824 */ /* 0x000fe400078e0a0e */
[----:B------:R-:W-:Y:S02]  /*0850*/  IMAD.MOV.U32 R15, RZ, RZ, RZ ;  /* 0x000000ffff0f7224 */ /* 0x000fe400078e00ff */
[----:B------:R-:W-:-:S07]  /*0860*/  IMAD.MOV.U32 R20, RZ, RZ, R8 ;  /* 0x000000ffff147224 */ /* 0x000fce00078e0008 */
.L_x_34:
[----:B0-----:R-:W-:-:S13]  /*0870*/  ISETP.GE.U32.AND P0, PT, R20, UR6, PT ;  /* 0x0000000614007c0c */ /* 0x001fda000bf06070 */
[-C--:B------:R-:W-:Y:S02]  /*0880*/  @!P0 IADD3 R12, P2, PT, R16, R5.reuse, RZ ;  /* 0x00000005100c8210 */ /* 0x080fe40007f5e0ff */
[----:B------:R-:W-:-:S03]  /*0890*/  @!P0 IADD3 R2, P1, PT, R20, R5, RZ ;  /* 0x0000000514028210 */ /* 0x000fc60007f3e0ff */
[----:B------:R-:W-:Y:S01]  /*08a0*/  @!P0 IMAD.X R13, RZ, RZ, R18, P2 ;  /* 0x000000ffff0d8224 */ /* 0x000fe200010e0612 */
[----:B------:R-:W-:-:S05]  /*08b0*/  @!P0 IADD3.X R3, PT, PT, RZ, R18, RZ, P1, !PT ;  /* 0x00000012ff038210 */ /* 0x000fca0000ffe4ff */
        /* <DEDUP_REMOVED lines=10> */
.L_x_33:
[----:B------:R-:W-:-:S04]  /*0960*/  VIMNMX.U32 R2, PT, PT, R9, 0x3, !PT ;  /* 0x0000000309027848 */ /* 0x000fc80007fe0000 */
[----:B------:R-:W-:-:S04]  /*0970*/  ISETP.GE.U32.AND P0, PT, R2, R21, PT ;  /* 0x000000150200720c */ /* 0x000fc80003f06070 */
[C---:B------:R-:W-:Y:S01]  /*0980*/  SEL R11, R14.reuse, R11, !P0 ;  /* 0x0000000b0e0b7207 */ /* 0x040fe20004000000 */
[----:B------:R-:W-:Y:S01]  /*0990*/  VIADD R14, R14, 0x1 ;  /* 0x000000010e0e7836 */ /* 0x000fe20000000000 */
[----:B------:R-:W-:-:S04]  /*09a0*/  SEL R9, R21, R9, !P0 ;  /* 0x0000000915097207 */ /* 0x000fc80004000000 */
[----:B------:R-:W-:-:S13]  /*09b0*/  ISETP.NE.AND P1, PT, R14, R17, PT ;  /* 0x000000110e00720c */ /* 0x000fda0003f25270 */
[----:B------:R-:W-:Y:S05]  /*09c0*/  @P1 BRA `(.L_x_35) ;  /* 0xfffffffc00981947 */ /* 0x000fea000383ffff */
.L_x_32:
[----:B0-----:R-:W-:Y:S05]  /*09d0*/  BSYNC.RECONVERGENT B1 ;  /* 0x0000000000017941 */ /* 0x001fea0003800200 */
.L_x_31:
[----:B------:R-:W-:Y:S01]  /*09e0*/  ISETP.GE.U32.AND P0, PT, R9, 0x4, PT ;  /* 0x000000040900780c */ /* 0x000fe20003f06070 */
[----:B------:R-:W-:-:S12]  /*09f0*/  BSSY.RECONVERGENT B1, `(.L_x_36) ;  /* 0x0000020000017945 */ /* 0x000fd80003800200 */
[----:B------:R-:W-:Y:S05]  /*0a00*/  @!P0 BRA `(.L_x_37) ;  /* 0x0000000000548947 */ /* 0x000fea0003800000 */
[CC--:B------:R-:W-:Y:S01]  /*0a10*/  IADD3 R16, P0, PT, R7.reuse, R6.reuse, RZ ;  /* 0x0000000607107210 */ /* 0x0c0fe20007f1e0ff */
[C---:B------:R-:W-:Y:S01]  /*0a20*/  VIADD R15, R7.reuse, 0x2 ;  /* 0x00000002070f7836 */ /* 0x040fe20000000000 */
[C---:B------:R-:W-:Y:S01]  /*0a30*/  IADD3 R3, PT, PT, R7.reuse, 0x1, RZ ;  /* 0x0000000107037810 */ /* 0x040fe20007ffe0ff */
[----:B------:R-:W-:Y:S01]  /*0a40*/  VIADD R13, R7, 0x3 ;  /* 0x00000003070d7836 */ /* 0x000fe20000000000 */
[----:B------:R-:W-:Y:S01]  /*0a50*/  SHF.R.U32.HI R21, RZ, 0x8, R9 ;  /* 0x00000008ff157819 */ /* 0x000fe20000011609 */
[--C-:B------:R-:W-:Y:S01]  /*0a60*/  IMAD.X R17, RZ, RZ, R19.reuse, P0 ;  /* 0x000000ffff117224 */ /* 0x100fe200000e0613 */
[-C--:B------:R-:W-:Y:S01]  /*0a70*/  IADD3 R2, P0, PT, R3, R6.reuse, RZ ;  /* 0x0000000603027210 */ /* 0x080fe20007f1e0ff */
[----:B------:R-:W-:Y:S01]  /*0a80*/  IMAD.MOV.U32 R20, RZ, RZ, 0xff ;  /* 0x000000ffff147424 */ /* 0x000fe200078e00ff */
[-C--:B------:R-:W-:Y:S02]  /*0a90*/  IADD3 R14, P1, PT, R15, R6.reuse, RZ ;  /* 0x000000060f0e7210 */ /* 0x080fe40007f3e0ff */
[----:B------:R-:W-:Y:S01]  /*0aa0*/  IADD3 R12, P2, PT, R13, R6, RZ ;  /* 0x000000060d0c7210 */ /* 0x000fe20007f5e0ff */
[----:B------:R-:W-:Y:S01]  /*0ab0*/  IMAD.X R3, RZ, RZ, R19, P0 ;  /* 0x000000ffff037224 */ /* 0x000fe200000e0613 */
[----:B------:R-:W-:Y:S01]  /*0ac0*/  SHF.R.U32.HI R23, RZ, 0x8, R11 ;  /* 0x00000008ff177819 */ /* 0x000fe2000001160b */
[--C-:B------:R-:W-:Y:S01]  /*0ad0*/  IMAD.X R15, RZ, RZ, R19.reuse, P1 ;  /* 0x000000ffff0f7224 */ /* 0x100fe200008e0613 */
[----:B------:R0:W-:Y:S01]  /*0ae0*/  STG.E.U8 desc[UR4][R16.64], R20 ;  /* 0x0000001410007986 */ /* 0x0001e2000c101104 */
[----:B------:R-:W-:-:S03]  /*0af0*/  IMAD.X R13, RZ, RZ, R19, P2 ;  /* 0x000000ffff0d7224 */ /* 0x000fc600010e0613 */
[----:B------:R1:W-:Y:S04]  /*0b00*/  STG.E.U8 desc[UR4][R2.64], R21 ;  /* 0x0000001502007986 */ /* 0x0003e8000c101104 */
[----:B------:R1:W-:Y:S04]  /*0b10*/  STG.E.U8 desc[UR4][R14.64], R9 ;  /* 0x000000090e007986 */ /* 0x0003e8000c101104 */
[----:B------:R1:W-:Y:S01]  /*0b20*/  STG.E.U8 desc[UR4][R12.64], R23 ;  /* 0x000000170c007986 */ /* 0x0003e2000c101104 */
[----:B0-----:R-:W-:Y:S02]  /*0b30*/  HFMA2 R20, -RZ, RZ, 0, 2.98023223876953125e-07 ;  /* 0x00000005ff147431 */ /* 0x001fe400000001ff */
[----:B------:R-:W-:Y:S01]  /*0b40*/  IMAD.MOV.U32 R16, RZ, RZ, 0x4 ;  /* 0x00000004ff107424 */ /* 0x000fe200078e00ff */
[----:B------:R-:W-:Y:S06]  /*0b50*/  BRA `(.L_x_38) ;  /* 0x0000000000247947 */ /* 0x000fec0003800000 */
.L_x_37:
[----:B------:R-:W-:Y:S02]  /*0b60*/  IADD3 R12, P1, PT, R7, R6, RZ ;  /* 0x00000006070c7210 */ /* 0x000fe40007f3e0ff */
[----:B------:R-:W-:-:S03]  /*0b70*/  IADD3 R2, P0, PT, R8, R5, RZ ;  /* 0x0000000508027210 */ /* 0x000fc60007f1e0ff */
[----:B------:R-:W-:Y:S02]  /*0b80*/  IMAD.X R13, RZ, RZ, R19, P1 ;  /* 0x000000ffff0d7224 */ /* 0x000fe400008e0613 */
[----:B------:R-:W-:-:S03]  /*0b90*/  IMAD.X R3, RZ, RZ, R18, P0 ;  /* 0x000000ffff037224 */ /* 0x000fc600000e0612 */
[----:B------:R0:W-:Y:S04]  /*0ba0*/  STG.E.U8 desc[UR4][R12.64], RZ ;  /* 0x000000ff0c007986 */ /* 0x0001e8000c101104 */
[----:B------:R0:W5:Y:S01]  /*0bb0*/  LDG.E.U8 R11, desc[UR4][R2.64] ;  /* 0x00000004020b7981 */ /* 0x000162000c1e1100 */
[----:B------:R-:W-:Y:S02]  /*0bc0*/  IMAD.MOV.U32 R20, RZ, RZ, 0x2 ;  /* 0x00000002ff147424 */ /* 0x000fe400078e00ff */
[----:B------:R-:W-:Y:S02]  /*0bd0*/  IMAD.MOV.U32 R9, RZ, RZ, 0x1 ;  /* 0x00000001ff097424 */ /* 0x000fe400078e00ff */
[----:B------:R-:W-:-:S07]  /*0be0*/  IMAD.MOV.U32 R16, RZ, RZ, 0x1 ;  /* 0x00000001ff107424 */ /* 0x000fce00078e00ff */
.L_x_38:
[----:B------:R-:W-:Y:S05]  /*0bf0*/  BSYNC.RECONVERGENT B1 ;  /* 0x0000000000017941 */ /* 0x000fea0003800200 */
.L_x_36:
[--C-:B01----:R-:W-:Y:S01]  /*0c00*/  IMAD.IADD R3, R16, 0x1, R7.reuse ;  /* 0x0000000110037824 */ /* 0x103fe200078e0207 */
[----:B------:R-:W0:Y:S01]  /*0c10*/  LDCU UR7, c[0x0][0x3a4] ;  /* 0x00007480ff0777ac */ /* 0x000e220008000800 */
[----:B------:R-:W-:Y:S01]  /*0c20*/  IMAD.IADD R7, R20, 0x1, R7 ;  /* 0x0000000114077824 */ /* 0x000fe200078e0207 */
[----:B------:R-:W-:Y:S02]  /*0c30*/  IADD3 R8, PT, PT, R8, R9, RZ ;  /* 0x0000000908087210 */ /* 0x000fe40007ffe0ff */
[----:B------:R-:W-:-:S05]  /*0c40*/  IADD3 R2, P0, PT, R3, R6, RZ ;  /* 0x0000000603027210 */ /* 0x000fca0007f1e0ff */
[----:B------:R-:W-:Y:S01]  /*0c50*/  IMAD.X R3, RZ, RZ, R19, P0 ;  /* 0x000000ffff037224 */ /* 0x000fe200000e0613 */
[----:B------:R-:W-:-:S04]  /*0c60*/  ISETP.GE.U32.AND P0, PT, R7, R10, PT ;  /* 0x0000000a0700720c */ /* 0x000fc80003f06070 */
[----:B-----5:R1:W-:Y:S01]  /*0c70*/  STG.E.U8 desc[UR4][R2.64], R11 ;  /* 0x0000000b02007986 */ /* 0x0203e2000c101104 */
[----:B0-----:R-:W-:-:S13]  /*0c80*/  ISETP.LT.U32.AND P1, PT, R8, UR7, PT ;  /* 0x0000000708007c0c */ /* 0x001fda000bf21070 */
[----:B-1----:R-:W-:Y:S05]  /*0c90*/  @!P0 BRA P1, `(.L_x_39) ;  /* 0xfffffff800c08947 */ /* 0x002fea000083ffff */
[----:B------:R-:W-:Y:S05]  /*0ca0*/  BSYNC.RECONVERGENT B0 ;  /* 0x0000000000007941 */ /* 0x000fea0003800200 */
.L_x_30:
[----:B------:R-:W-:Y:S05]  /*0cb0*/  BRA `(.L_x_17) ;  /* 0x0000000400fc7947 */ /* 0x000fea0003800000 */
.L_x_15:
[----:B------:R-:W-:-:S13]  /*0cc0*/  ISETP.NE.AND P0, PT, R11, RZ, PT ;  /* 0x000000ff0b00720c */ /* 0x000fda0003f05270 */
[----:B------:R-:W-:Y:S05]  /*0cd0*/  @!P0 BRA `(.L_x_17) ;  /* 0x0000000400f48947 */ /* 0x000fea0003800000 */
[C---:B------:R-:W-:Y:S01]  /*0ce0*/  ISETP.GE.U32.AND P1, PT, R11.reuse, 0x10, PT ;  /* 0x000000100b00780c */ /* 0x040fe20003f26070 */
[----:B------:R-:W0:Y:S01]  /*0cf0*/  LDCU UR6, c[0x0][0x3a4] ;  /* 0x00007480ff0677ac */ /* 0x000e220008000800 */
[----:B------:R-:W-:Y:S01]  /*0d00*/  LOP3.LUT R10, R11, 0xf, RZ, 0xc0, !PT ;  /* 0x0000000f0b0a7812 */ /* 0x000fe200078ec0ff */
[----:B------:R-:W-:-:S03]  /*0d10*/  IMAD.MOV.U32 R13, RZ, RZ, RZ ;  /* 0x000000ffff0d7224 */ /* 0x000fc600078e00ff */
[----:B------:R-:W-:-:S07]  /*0d20*/  ISETP.NE.AND P0, PT, R10, RZ, PT ;  /* 0x000000ff0a00720c */ /* 0x000fce0003f05270 */
[----:B------:R-:W-:Y:S06]  /*0d30*/  @!P1 BRA `(.L_x_40) ;  /* 0x0000000000cc9947 */ /* 0x000fec0003800000 */
[----:B------:R-:W-:Y:S02]  /*0d40*/  IADD3 R12, P1, PT, R4, 0x7, RZ ;  /* 0x00000007040c7810 */ /* 0x000fe40007f3e0ff */
[----:B------:R-:W-:Y:S02]  /*0d50*/  LOP3.LUT R13, R11, 0xfffffff0, RZ, 0xc0, !PT ;  /* 0xfffffff00b0d7812 */ /* 0x000fe400078ec0ff */
[C---:B------:R-:W-:Y:S01]  /*0d60*/  IADD3 R14, P2, PT, R12.reuse, UR8, RZ ;  /* 0x000000080c0e7c10 */ /* 0x040fe2000ff5e0ff */
[----:B------:R-:W-:Y:S01]  /*0d70*/  IMAD.X R25, RZ, RZ, RZ, P1 ;  /* 0x000000ffff197224 */ /* 0x000fe200008e06ff */
[----:B------:R-:W-:Y:S01]  /*0d80*/  IADD3 R12, P3, PT, R12, UR10, RZ ;  /* 0x0000000a0c0c7c10 */ /* 0x000fe2000ff7e0ff */
[----:B------:R-:W-:-:S03]  /*0d90*/  IMAD.MOV R7, RZ, RZ, -R13 ;  /* 0x000000ffff077224 */ /* 0x000fc600078e0a0d */
[C---:B------:R-:W-:Y:S02]  /*0da0*/  IADD3.X R15, PT, PT, R25.reuse, UR9, RZ, P2, !PT ;  /* 0x00000009190f7c10 */ /* 0x040fe400097fe4ff */
[----:B------:R-:W-:-:S07]  /*0db0*/  IADD3.X R25, PT, PT, R25, UR11, RZ, P3, !PT ;  /* 0x0000000b19197c10 */ /* 0x000fce0009ffe4ff */
.L_x_41:
[----:B------:R-:W-:Y:S02]  /*0dc0*/  IMAD.MOV.U32 R8, RZ, RZ, R14 ;  /* 0x000000ffff087224 */ /* 0x000fe400078e000e */
[----:B------:R-:W-:-:S05]  /*0dd0*/  IMAD.MOV.U32 R9, RZ, RZ, R15 ;  /* 0x000000ffff097224 */ /* 0x000fca00078e000f */
[----:B--2---:R-:W2:Y:S01]  /*0de0*/  LDG.E.U8 R15, desc[UR4][R8.64+-0x7] ;  /* 0xfffff904080f7981 */ /* 0x004ea2000c1e1100 */
[----:B------:R-:W-:Y:S01]  /*0df0*/  IMAD.MOV.U32 R2, RZ, RZ, R12 ;  /* 0x000000ffff027224 */ /* 0x000fe200078e000c */
[----:B------:R-:W-:-:S05]  /*0e00*/  MOV R3, R25 ;  /* 0x0000001900037202 */ /* 0x000fca0000000f00 */
[----:B--2---:R1:W-:Y:S04]  /*0e10*/  STG.E.U8 desc[UR4][R2.64+-0x7], R15 ;  /* 0xfffff90f02007986 */ /* 0x0043e8000c101104 */
[----:B------:R-:W2:Y:S04]  /*0e20*/  LDG.E.U8 R17, desc[UR4][R8.64+-0x6] ;  /* 0xfffffa0408117981 */ /* 0x000ea8000c1e1100 */
[----:B--2---:R2:W-:Y:S04]  /*0e30*/  STG.E.U8 desc[UR4][R2.64+-0x6], R17 ;  /* 0xfffffa1102007986 */ /* 0x0045e8000c101104 */
[----:B------:R-:W3:Y:S04]  /*0e40*/  LDG.E.U8 R21, desc[UR4][R8.64+-0x5] ;  /* 0xfffffb0408157981 */ /* 0x000ee8000c1e1100 */
[----:B---3--:R3:W-:Y:S04]  /*0e50*/  STG.E.U8 desc[UR4][R2.64+-0x5], R21 ;  /* 0xfffffb1502007986 */ /* 0x0087e8000c101104 */
[----:B------:R-:W4:Y:S04]  /*0e60*/  LDG.E.U8 R23, desc[UR4][R8.64+-0x4] ;  /* 0xfffffc0408177981 */ /* 0x000f28000c1e1100 */
[----:B----4-:R4:W-:Y:S04]  /*0e70*/  STG.E.U8 desc[UR4][R2.64+-0x4], R23 ;  /* 0xfffffc1702007986 */ /* 0x0109e8000c101104 */
[----:B------:R-:W5:Y:S04]  /*0e80*/  LDG.E.U8 R25, desc[UR4][R8.64+-0x3] ;  /* 0xfffffd0408197981 */ /* 0x000f68000c1e1100 */
[----:B-----5:R5:W-:Y:S04]  /*0e90*/  STG.E.U8 desc[UR4][R2.64+-0x3], R25 ;  /* 0xfffffd1902007986 */ /* 0x020be8000c101104 */
[----:B------:R-:W2:Y:S04]  /*0ea0*/  LDG.E.U8 R27, desc[UR4][R8.64+-0x2] ;  /* 0xfffffe04081b7981 */ /* 0x000ea8000c1e1100 */
[----:B--2---:R2:W-:Y:S04]  /*0eb0*/  STG.E.U8 desc[UR4][R2.64+-0x2], R27 ;  /* 0xfffffe1b02007986 */ /* 0x0045e8000c101104 */
[----:B-1----:R-:W3:Y:S04]  /*0ec0*/  LDG.E.U8 R15, desc[UR4][R8.64+-0x1] ;  /* 0xffffff04080f7981 */ /* 0x002ee8000c1e1100 */
[----:B---3--:R1:W-:Y:S04]  /*0ed0*/  STG.E.U8 desc[UR4][R2.64+-0x1], R15 ;  /* 0xffffff0f02007986 */ /* 0x0083e8000c101104 */
[----:B------:R-:W3:Y:S04]  /*0ee0*/  LDG.E.U8 R17, desc[UR4][R8.64] ;  /* 0x0000000408117981 */ /* 0x000ee8000c1e1100 */
[----:B---3--:R3:W-:Y:S04]  /*0ef0*/  STG.E.U8 desc[UR4][R2.64], R17 ;  /* 0x0000001102007986 */ /* 0x0087e8000c101104 */
[----:B------:R-:W4:Y:S04]  /*0f00*/  LDG.E.U8 R21, desc[UR4][R8.64+0x1] ;  /* 0x0000010408157981 */ /* 0x000f28000c1e1100 */
[----:B----4-:R4:W-:Y:S04]  /*0f10*/  STG.E.U8 desc[UR4][R2.64+0x1], R21 ;  /* 0x0000011502007986 */ /* 0x0109e8000c101104 */
[----:B------:R-:W5:Y:S04]  /*0f20*/  LDG.E.U8 R23, desc[UR4][R8.64+0x2] ;  /* 0x0000020408177981 */ /* 0x000f68000c1e1100 */
[----:B-----5:R5:W-:Y:S04]  /*0f30*/  STG.E.U8 desc[UR4][R2.64+0x2], R23 ;  /* 0x0000021702007986 */ /* 0x020be8000c101104 */
[----:B------:R-:W2:Y:S04]  /*0f40*/  LDG.E.U8 R25, desc[UR4][R8.64+0x3] ;  /* 0x0000030408197981 */ /* 0x000ea8000c1e1100 */
[----:B--2---:R-:W-:Y:S04]  /*0f50*/  STG.E.U8 desc[UR4][R2.64+0x3], R25 ;  /* 0x0000031902007986 */ /* 0x004fe8000c101104 */
[----:B------:R-:W2:Y:S04]  /*0f60*/  LDG.E.U8 R27, desc[UR4][R8.64+0x4] ;  /* 0x00000404081b7981 */ /* 0x000ea8000c1e1100 */
[----:B--2---:R-:W-:Y:S04]  /*0f70*/  STG.E.U8 desc[UR4][R2.64+0x4], R27 ;  /* 0x0000041b02007986 */ /* 0x004fe8000c101104 */
[----:B-1----:R-:W2:Y:S04]  /*0f80*/  LDG.E.U8 R15, desc[UR4][R8.64+0x5] ;  /* 0x00000504080f7981 */ /* 0x002ea8000c1e1100 */
[----:B--2---:R1:W-:Y:S04]  /*0f90*/  STG.E.U8 desc[UR4][R2.64+0x5], R15 ;  /* 0x0000050f02007986 */ /* 0x0043e8000c101104 */
[----:B---3--:R-:W2:Y:S04]  /*0fa0*/  LDG.E.U8 R17, desc[UR4][R8.64+0x6] ;  /* 0x0000060408117981 */ /* 0x008ea8000c1e1100 */
[----:B--2---:R2:W-:Y:S04]  /*0fb0*/  STG.E.U8 desc[UR4][R2.64+0x6], R17 ;  /* 0x0000061102007986 */ /* 0x0045e8000c101104 */
[----:B----4-:R-:W3:Y:S04]  /*0fc0*/  LDG.E.U8 R21, desc[UR4][R8.64+0x7] ;  /* 0x0000070408157981 */ /* 0x010ee8000c1e1100 */
[----:B---3--:R2:W-:Y:S04]  /*0fd0*/  STG.E.U8 desc[UR4][R2.64+0x7], R21 ;  /* 0x0000071502007986 */ /* 0x0085e8000c101104 */
[----:B-----5:R-:W3:Y:S01]  /*0fe0*/  LDG.E.U8 R23, desc[UR4][R8.64+0x8] ;  /* 0x0000080408177981 */ /* 0x020ee2000c1e1100 */
[----:B------:R-:W-:Y:S01]  /*0ff0*/  VIADD R7, R7, 0x10 ;  /* 0x0000001007077836 */ /* 0x000fe20000000000 */
[----:B------:R-:W-:-:S02]  /*1000*/  IADD3 R14, P2, PT, R8, 0x10, RZ ;  /* 0x00000010080e7810 */ /* 0x000fc40007f5e0ff */
[----:B------:R-:W-:Y:S02]  /*1010*/  IADD3 R12, P3, PT, R2, 0x10, RZ ;  /* 0x00000010020c7810 */ /* 0x000fe40007f7e0ff */
[----:B------:R-:W-:Y:S01]  /*1020*/  ISETP.NE.AND P1, PT, R7, RZ, PT ;  /* 0x000000ff0700720c */ /* 0x000fe20003f25270 */
[----:B-1----:R-:W-:Y:S02]  /*1030*/  IMAD.X R15, RZ, RZ, R9, P2 ;  /* 0x000000ffff0f7224 */ /* 0x002fe400010e0609 */
[----:B------:R-:W-:Y:S01]  /*1040*/  IMAD.X R25, RZ, RZ, R3, P3 ;  /* 0x000000ffff197224 */ /* 0x000fe200018e0603 */
[----:B---3--:R2:W-:Y:S09]  /*1050*/  STG.E.U8 desc[UR4][R2.64+0x8], R23 ;  /* 0x0000081702007986 */ /* 0x0085f2000c101104 */
[----:B------:R-:W-:Y:S05]  /*1060*/  @P1 BRA `(.L_x_41) ;  /* 0xfffffffc00541947 */ /* 0x000fea000383ffff */
.L_x_40:
[----:B0-----:R-:W-:Y:S01]  /*1070*/  IMAD.U32 R7, RZ, RZ, UR6 ;  /* 0x00000006ff077e24 */ /* 0x001fe2000f8e00ff */
[----:B------:R-:W-:Y:S06]  /*1080*/  @!P0 BRA `(.L_x_17) ;  /* 0x0000000400088947 */ /* 0x000fec0003800000 */
[----:B------:R-:W-:Y:S02]  /*1090*/  ISETP.GE.U32.AND P0, PT, R10, 0x8, PT ;  /* 0x000000080a00780c */ /* 0x000fe40003f06070 */
[----:B------:R-:W-:-:S04]  /*10a0*/  LOP3.LUT R12, R11, 0x7, RZ, 0xc0, !PT ;  /* 0x000000070b0c7812 */ /* 0x000fc800078ec0ff */
[----:B------:R-:W-:-:S07]  /*10b0*/  ISETP.NE.AND P1, PT, R12, RZ, PT ;  /* 0x000000ff0c00720c */ /* 0x000fce0003f25270 */
[----:B------:R-:W-:Y:S06]  /*10c0*/  @!P0 BRA `(.L_x_42) ;  /* 0x0000000000548947 */ /* 0x000fec0003800000 */
[----:B------:R-:W-:-:S05]  /*10d0*/  IADD3 R8, P0, PT, R13, R5, RZ ;  /* 0x000000050d087210 */ /* 0x000fca0007f1e0ff */
[----:B------:R-:W-:-:S05]  /*10e0*/  IMAD.X R9, RZ, RZ, R18, P0 ;  /* 0x000000ffff097224 */ /* 0x000fca00000e0612 */
[----:B------:R-:W3:Y:S01]  /*10f0*/  LDG.E.U8 R7, desc[UR4][R8.64] ;  /* 0x0000000408077981 */ /* 0x000ee2000c1e1100 */
[----:B--2---:R-:W-:-:S05]  /*1100*/  IADD3 R2, P0, PT, R13, R6, RZ ;  /* 0x000000060d027210 */ /* 0x004fca0007f1e0ff */
[----:B------:R-:W-:-:S05]  /*1110*/  IMAD.X R3, RZ, RZ, R19, P0 ;  /* 0x000000ffff037224 */ /* 0x000fca00000e0613 */
[----:B---3--:R0:W-:Y:S04]  /*1120*/  STG.E.U8 desc[UR4][R2.64], R7 ;  /* 0x0000000702007986 */ /* 0x0081e8000c101104 */
[----:B------:R-:W2:Y:S04]  /*1130*/  LDG.E.U8 R15, desc[UR4][R8.64+0x1] ;  /* 0x00000104080f7981 */ /* 0x000ea8000c1e1100 */
[----:B--2---:R1:W-:Y:S04]  /*1140*/  STG.E.U8 desc[UR4][R2.64+0x1], R15 ;  /* 0x0000010f02007986 */ /* 0x0043e8000c101104 */
        /* <DEDUP_REMOVED lines=8> */
[----:B0-----:R-:W2:Y:S04]  /*11d0*/  LDG.E.U8 R7, desc[UR4][R8.64+0x6] ;  /* 0x0000060408077981 */ /* 0x001ea8000c1e1100 */
[----:B--2---:R3:W-:Y:S04]  /*11e0*/  STG.E.U8 desc[UR4][R2.64+0x6], R7 ;  /* 0x0000060702007986 */ /* 0x0047e8000c101104 */
[----:B-1----:R-:W2:Y:S01]  /*11f0*/  LDG.E.U8 R15, desc[UR4][R8.64+0x7] ;  /* 0x00000704080f7981 */ /* 0x002ea2000c1e1100 */
[----:B------:R-:W-:-:S03]  /*1200*/  VIADD R13, R13, 0x8 ;  /* 0x000000080d0d7836 */ /* 0x000fc60000000000 */
[----:B--2---:R3:W-:Y:S04]  /*1210*/  STG.E.U8 desc[UR4][R2.64+0x7], R15 ;  /* 0x0000070f02007986 */ /* 0x0047e8000c101104 */
.L_x_42:
[----:B---3--:R-:W-:Y:S01]  /*1220*/  MOV R7, UR6 ;  /* 0x0000000600077c02 */ /* 0x008fe20008000f00 */
[----:B------:R-:W-:Y:S06]  /*1230*/  @!P1 BRA `(.L_x_17) ;  /* 0x00000000009c9947 */ /* 0x000fec0003800000 */
[----:B------:R-:W-:-:S13]  /*1240*/  ISETP.GE.U32.AND P0, PT, R12, 0x4, PT ;  /* 0x000000040c00780c */ /* 0x000fda0003f06070 */
[----:B--2---:R-:W-:-:S05]  /*1250*/  @P0 IADD3 R2, P1, PT, R13, R5, RZ ;  /* 0x000000050d020210 */ /* 0x004fca0007f3e0ff */
[----:B------:R-:W-:-:S05]  /*1260*/  @P0 IMAD.X R3, RZ, RZ, R18, P1 ;  /* 0x000000ffff030224 */ /* 0x000fca00008e0612 */
[----:B------:R-:W2:Y:S01]  /*1270*/  @P0 LDG.E.U8 R5, desc[UR4][R2.64] ;  /* 0x0000000402050981 */ /* 0x000ea2000c1e1100 */
[----:B------:R-:W-:-:S05]  /*1280*/  @P0 IADD3 R8, P1, PT, R13, R6, RZ ;  /* 0x000000060d080210 */ /* 0x000fca0007f3e0ff */
[----:B------:R-:W-:-:S05]  /*1290*/  @P0 IMAD.X R9, RZ, RZ, R19, P1 ;  /* 0x000000ffff090224 */ /* 0x000fca00008e0613 */
[----:B--2---:R0:W-:Y:S04]  /*12a0*/  @P0 STG.E.U8 desc[UR4][R8.64], R5 ;  /* 0x0000000508000986 */ /* 0x0041e8000c101104 */
[----:B------:R-:W2:Y:S04]  /*12b0*/  @P0 LDG.E.U8 R15, desc[UR4][R2.64+0x1] ;  /* 0x00000104020f0981 */ /* 0x000ea8000c1e1100 */
[----:B--2---:R0:W-:Y:S04]  /*12c0*/  @P0 STG.E.U8 desc[UR4][R8.64+0x1], R15 ;  /* 0x0000010f08000986 */ /* 0x0041e8000c101104 */
[----:B------:R-:W2:Y:S04]  /*12d0*/  @P0 LDG.E.U8 R17, desc[UR4][R2.64+0x2] ;  /* 0x0000020402110981 */ /* 0x000ea8000c1e1100 */
[----:B--2---:R0:W-:Y:S04]  /*12e0*/  @P0 STG.E.U8 desc[UR4][R8.64+0x2], R17 ;  /* 0x0000021108000986 */ /* 0x0041e8000c101104 */
[----:B------:R-:W2:Y:S01]  /*12f0*/  @P0 LDG.E.U8 R19, desc[UR4][R2.64+0x3] ;  /* 0x0000030402130981 */ /* 0x000ea2000c1e1100 */
[----:B------:R-:W-:Y:S01]  /*1300*/  LOP3.LUT R11, R11, 0x3, RZ, 0xc0, !PT ;  /* 0x000000030b0b7812 */ /* 0x000fe200078ec0ff */
[----:B------:R-:W-:-:S02]  /*1310*/  IMAD.U32 R7, RZ, RZ, UR6 ;  /* 0x00000006ff077e24 */ /* 0x000fc4000f8e00ff */
[----:B------:R-:W-:Y:S01]  /*1320*/  @P0 VIADD R13, R13, 0x4 ;  /* 0x000000040d0d0836 */ /* 0x000fe20000000000 */
[----:B------:R-:W-:Y:S01]  /*1330*/  ISETP.NE.AND P1, PT, R11, RZ, PT ;  /* 0x000000ff0b00720c */ /* 0x000fe20003f25270 */
[----:B--2---:R0:W-:-:S12]  /*1340*/  @P0 STG.E.U8 desc[UR4][R8.64+0x3], R19 ;  /* 0x0000031308000986 */ /* 0x0041d8000c101104 */
[----:B------:R-:W-:Y:S05]  /*1350*/  @!P1 BRA `(.L_x_17) ;  /* 0x0000000000549947 */ /* 0x000fea0003800000 */
[----:B------:R-:W-:Y:S01]  /*1360*/  IADD3 R6, P0, PT, R4, R13, RZ ;  /* 0x0000000d04067210 */ /* 0x000fe20007f1e0ff */
[----:B------:R-:W-:-:S03]  /*1370*/  IMAD.MOV R11, RZ, RZ, -R11 ;  /* 0x000000ffff0b7224 */ /* 0x000fc600078e0a0b */
[C---:B0-----:R-:W-:Y:S01]  /*1380*/  IADD3 R8, P1, PT, R6.reuse, UR10, RZ ;  /* 0x0000000a06087c10 */ /* 0x041fe2000ff3e0ff */
[----:B------:R-:W-:Y:S01]  /*1390*/  IMAD.X R7, RZ, RZ, RZ, P0 ;  /* 0x000000ffff077224 */ /* 0x000fe200000e06ff */
[----:B------:R-:W-:-:S04]  /*13a0*/  IADD3 R6, P2, PT, R6, UR8, RZ ;  /* 0x0000000806067c10 */ /* 0x000fc8000ff5e0ff */
[C---:B------:R-:W-:Y:S02]  /*13b0*/  IADD3.X R9, PT, PT, R7.reuse, UR11, RZ, P1, !PT ;  /* 0x0000000b07097c10 */ /* 0x040fe40008ffe4ff */
[----:B------:R-:W-:-:S07]  /*13c0*/  IADD3.X R7, PT, PT, R7, UR9, RZ, P2, !PT ;  /* 0x0000000907077c10 */ /* 0x000fce00097fe4ff */
.L_x_43:
[----:B0-----:R-:W-:Y:S01]  /*13d0*/  IMAD.MOV.U32 R2, RZ, RZ, R6 ;  /* 0x000000ffff027224 */ /* 0x001fe200078e0006 */
[----:B------:R-:W-:-:S05]  /*13e0*/  MOV R3, R7 ;  /* 0x0000000700037202 */ /* 0x000fca0000000f00 */
[----:B------:R0:W2:Y:S01]  /*13f0*/  LDG.E.U8 R5, desc[UR4][R2.64] ;  /* 0x0000000402057981 */ /* 0x0000a2000c1e1100 */
[----:B------:R-:W-:Y:S01]  /*1400*/  VIADD R11, R11, 0x1 ;  /* 0x000000010b0b7836 */ /* 0x000fe20000000000 */
[----:B------:R-:W-:-:S04]  /*1410*/  IADD3 R6, P2, PT, R6, 0x1, RZ ;  /* 0x0000000106067810 */ /* 0x000fc80007f5e0ff */
[----:B------:R-:W-:Y:S01]  /*1420*/  ISETP.NE.AND P0, PT, R11, RZ, PT ;  /* 0x000000ff0b00720c */ /* 0x000fe20003f05270 */
[----:B------:R-:W-:Y:S02]  /*1430*/  IMAD.X R7, RZ, RZ, R7, P2 ;  /* 0x000000ffff077224 */ /* 0x000fe400010e0607 */
[----:B0-----:R-:W-:Y:S01]  /*1440*/  IMAD.MOV.U32 R2, RZ, RZ, R8 ;  /* 0x000000ffff027224 */ /* 0x001fe200078e0008 */
[----:B------:R-:W-:Y:S01]  /*1450*/  IADD3 R8, P1, PT, R8, 0x1, RZ ;  /* 0x0000000108087810 */ /* 0x000fe20007f3e0ff */
[----:B------:R-:W-:-:S04]  /*1460*/  IMAD.MOV.U32 R3, RZ, RZ, R9 ;  /* 0x000000ffff037224 */ /* 0x000fc800078e0009 */
[----:B------:R-:W-:Y:S01]  /*1470*/  IMAD.X R9, RZ, RZ, R9, P1 ;  /* 0x000000ffff097224 */ /* 0x000fe200008e0609 */
[----:B--2---:R0:W-:Y:S03]  /*1480*/  STG.E.U8 desc[UR4][R2.64], R5 ;  /* 0x0000000502007986 */ /* 0x0041e6000c101104 */
[----:B------:R-:W-:Y:S05]  /*1490*/  @P0 BRA `(.L_x_43) ;  /* 0xfffffffc00cc0947 */ /* 0x000fea000383ffff */
[----:B------:R-:W-:-:S07]  /*14a0*/  IMAD.U32 R7, RZ, RZ, UR6 ;  /* 0x00000006ff077e24 */ /* 0x000fce000f8e00ff */
.L_x_17:
[----:B0-2---:R-:W0:Y:S08]  /*14b0*/  LDC.64 R2, c[0x0][0x390] ;  /* 0x0000e400ff027b82 */ /* 0x005e300000000a00 */
[----:B------:R-:W1:Y:S01]  /*14c0*/  LDC.64 R8, c[0x0][0x398] ;  /* 0x0000e600ff087b82 */ /* 0x000e620000000a00 */
[----:B0-----:R-:W-:-:S05]  /*14d0*/  IMAD.WIDE.U32 R2, R0, 0x4, R2 ;  /* 0x0000000400027825 */ /* 0x001fca00078e0002 */
[----:B------:R-:W-:Y:S01]  /*14e0*/  STG.E desc[UR4][R2.64], R7 ;  /* 0x0000000702007986 */ /* 0x000fe2000c101904 */
[----:B-1----:R-:W-:-:S05]  /*14f0*/  IMAD.WIDE.U32 R8, R0, 0x4, R8 ;  /* 0x0000000400087825 */ /* 0x002fca00078e0008 */
[----:B------:R-:W-:Y:S01]  /*1500*/  STG.E desc[UR4][R8.64], R4 ;  /* 0x0000000408007986 */ /* 0x000fe2000c101904 */
[----:B------:R-:W-:Y:S05]  /*1510*/  EXIT ;  /* 0x000000000000794d */ /* 0x000fea0003800000 */
.L_x_44:
        /* <DEDUP_REMOVED lines=14> */
.L_x_49:


//--------------------- .text._Z17mark_pages_kernelPKhPKmS2_Pjjmmm --------------------------
	.section	.text._Z17mark_pages_kernelPKhPKmS2_Pjjmmm,"ax",@progbits
	.align	128
        .global         _Z17mark_pages_kernelPKhPKmS2_Pjjmmm
        .type           _Z17mark_pages_kernelPKhPKmS2_Pjjmmm,@function
        .size           _Z17mark_pages_kernelPKhPKmS2_Pjjmmm,(.L_x_50 - _Z17mark_pages_kernelPKhPKmS2_Pjjmmm)
        .other          _Z17mark_pages_kernelPKhPKmS2_Pjjmmm,@"STO_CUDA_ENTRY STV_DEFAULT"
_Z17mark_pages_kernelPKhPKmS2_Pjjmmm:
.text._Z17mark_pages_kernelPKhPKmS2_Pjjmmm:
        /* <DEDUP_REMOVED lines=8> */
[----:B------:R-:W0:Y:S01]  /*0080*/  LDCU.64 UR6, c[0x0][0x380] ;  /* 0x00007000ff0677ac */ /* 0x000e220008000a00 */
[----:B------:R-:W1:Y:S01]  /*0090*/  LDC.64 R6, c[0x0][0x390] ;  /* 0x0000e400ff067b82 */ /* 0x000e620000000a00 */
[----:B------:R-:W2:Y:S01]  /*00a0*/  LDCU.64 UR4, c[0x0][0x358] ;  /* 0x00006b00ff0477ac */ /* 0x000ea20008000a00 */
[----:B------:R-:W3:Y:S01]  /*00b0*/  LDCU.128 UR8, c[0x0][0x3b0] ;  /* 0x00007600ff0877ac */ /* 0x000ee20008000c00 */
[----:B0-----:R-:W-:-:S05]  /*00c0*/  LEA R2, P0, R9, UR6, 0xc ;  /* 0x0000000609027c11 */ /* 0x001fca000f8060ff */
[----:B------:R-:W-:Y:S01]  /*00d0*/  IMAD.X R3, RZ, RZ, UR7, P0 ;  /* 0x00000007ff037e24 */ /* 0x000fe200080e06ff */
[----:B------:R-:W0:Y:S04]  /*00e0*/  LDCU.64 UR6, c[0x0][0x3a8] ;  /* 0x00007500ff0677ac */ /* 0x000e280008000a00 */
[----:B--2---:R-:W2:Y:S04]  /*00f0*/  LDG.E.U8 R4, desc[UR4][R2.64] ;  /* 0x0000000402047981 */ /* 0x004ea8000c1e1100 */
[----:B------:R-:W2:Y:S04]  /*0100*/  LDG.E.U8 R5, desc[UR4][R2.64+0x80] ;  /* 0x0000800402057981 */ /* 0x000ea8000c1e1100 */
[----:B------:R-:W2:Y:S04]  /*0110*/  LDG.E.U8 R8, desc[UR4][R2.64+0x100] ;  /* 0x0001000402087981 */ /* 0x000ea8000c1e1100 */
[----:B------:R-:W4:Y:S04]  /*0120*/  LDG.E.U8 R19, desc[UR4][R2.64+0x180] ;  /* 0x0001800402137981 */ /* 0x000f28000c1e1100 */
[----:B------:R-:W4:Y:S04]  /*0130*/  LDG.E.U8 R14, desc[UR4][R2.64+0x200] ;  /* 0x00020004020e7981 */ /* 0x000f28000c1e1100 */
[----:B------:R-:W5:Y:S04]  /*0140*/  LDG.E.U8 R23, desc[UR4][R2.64+0x280] ;  /* 0x0002800402177981 */ /* 0x000f68000c1e1100 */
[----:B------:R-:W5:Y:S04]  /*0150*/  LDG.E.U8 R18, desc[UR4][R2.64+0x300] ;  /* 0x0003000402127981 */ /* 0x000f68000c1e1100 */
[----:B------:R-:W3:Y:S04]  /*0160*/  LDG.E.U8 R12, desc[UR4][R2.64+0x380] ;  /* 0x00038004020c7981 */ /* 0x000ee8000c1e1100 */
        /* <DEDUP_REMOVED lines=9> */
[----:B------:R-:W3:Y:S01]  /*0200*/  LDG.E.U8 R16, desc[UR4][R2.64+0x900] ;  /* 0x0009000402107981 */ /* 0x000ee2000c1e1100 */
[----:B-1----:R-:W-:-:S03]  /*0210*/  IMAD.WIDE.U32 R6, R9, 0x8, R6 ;  /* 0x0000000809067825 */ /* 0x002fc600078e0006 */
[----:B------:R-:W3:Y:S04]  /*0220*/  LDG.E.U8 R27, desc[UR4][R2.64+0xe80] ;  /* 0x000e8004021b7981 */ /* 0x000ee8000c1e1100 */
[----:B------:R-:W0:Y:S04]  /*0230*/  LDG.E.64 R6, desc[UR4][R6.64] ;  /* 0x0000000406067981 */ /* 0x000e28000c1e1b00 */
[----:B------:R-:W3:Y:S04]  /*0240*/  LDG.E.U8 R24, desc[UR4][R2.64+0xf00] ;  /* 0x000f000402187981 */ /* 0x000ee8000c1e1100 */
[----:B------:R-:W3:Y:S01]  /*0250*/  LDG.E.U8 R26, desc[UR4][R2.64+0xf80] ;  /* 0x000f8004021a7981 */ /* 0x000ee2000c1e1100 */
[----:B--2---:R-:W-:-:S03]  /*0260*/  LOP3.LUT R4, R8, R4, R5, 0x96, !PT ;  /* 0x0000000408047212 */ /* 0x004fc600078e9605 */
[----:B------:R-:W2:Y:S01]  /*0270*/  LDG.E.U8 R8, desc[UR4][R2.64+0x780] ;  /* 0x0007800402087981 */ /* 0x000ea2000c1e1100 */
[----:B----4-:R-:W-:Y:S02]  /*0280*/  LOP3.LUT R14, R14, R4, R19, 0x96, !PT ;  /* 0x000000040e0e7212 */ /* 0x010fe400078e9613 */
[----:B------:R-:W1:Y:S01]  /*0290*/  LDC.64 R4, c[0x0][0x388] ;  /* 0x0000e200ff047b82 */ /* 0x000e620000000a00 */
[----:B------:R-:W4:Y:S01]  /*02a0*/  LDG.E.U8 R19, desc[UR4][R2.64+0x980] ;  /* 0x0009800402137981 */ /* 0x000f22000c1e1100 */
[----:B-----5:R-:W-:-:S03]  /*02b0*/  LOP3.LUT R18, R18, R14, R23, 0x96, !PT ;  /* 0x0000000e12127212 */ /* 0x020fc600078e9617 */
[----:B------:R-:W4:Y:S04]  /*02c0*/  LDG.E.U8 R14, desc[UR4][R2.64+0xa00] ;  /* 0x000a0004020e7981 */ /* 0x000f28000c1e1100 */
[----:B------:R-:W5:Y:S01]  /*02d0*/  LDG.E.U8 R23, desc[UR4][R2.64+0xd00] ;  /* 0x000d000402177981 */ /* 0x000f62000c1e1100 */
[----:B---3--:R-:W-:-:S03]  /*02e0*/  LOP3.LUT R18, R17, R18, R12, 0x96, !PT ;  /* 0x0000001211127212 */ /* 0x008fc600078e960c */
[----:B------:R-:W3:Y:S04]  /*02f0*/  LDG.E.U8 R17, desc[UR4][R2.64+0xa80] ;  /* 0x000a800402117981 */ /* 0x000ee8000c1e1100 */
[----:B------:R-:W3:Y:S01]  /*0300*/  LDG.E.U8 R12, desc[UR4][R2.64+0xb00] ;  /* 0x000b0004020c7981 */ /* 0x000ee2000c1e1100 */
[----:B------:R-:W-:-:S03]  /*0310*/  LOP3.LUT R22, R15, R18, R10, 0x96, !PT ;  /* 0x000000120f167212 */ /* 0x000fc600078e960a */
[----:B------:R-:W5:Y:S04]  /*0320*/  LDG.E.U8 R15, desc[UR4][R2.64+0xb80] ;  /* 0x000b8004020f7981 */ /* 0x000f68000c1e1100 */
[----:B------:R-:W5:Y:S04]  /*0330*/  LDG.E.U8 R10, desc[UR4][R2.64+0xc00] ;  /* 0x000c0004020a7981 */ /* 0x000f68000c1e1100 */
[----:B------:R-:W5:Y:S01]  /*0340*/  LDG.E.U8 R18, desc[UR4][R2.64+0xc80] ;  /* 0x000c800402127981 */ /* 0x000f62000c1e1100 */
[----:B------:R-:W-:Y:S01]  /*0350*/  LOP3.LUT R20, R25, R22, R20, 0x96, !PT ;  /* 0x0000001619147212 */ /* 0x000fe200078e9614 */
[----:B-1----:R-:W-:-:S02]  /*0360*/  IMAD.WIDE.U32 R4, R9, 0x8, R4 ;  /* 0x0000000809047825 */ /* 0x002fc400078e0004 */
[----:B------:R-:W5:Y:S04]  /*0370*/  LDG.E.U8 R22, desc[UR4][R2.64+0xd80] ;  /* 0x000d800402167981 */ /* 0x000f68000c1e1100 */
[----:B------:R0:W5:Y:S04]  /*0380*/  LDG.E.U8 R25, desc[UR4][R2.64+0xe00] ;  /* 0x000e000402197981 */ /* 0x000168000c1e1100 */
[----:B------:R-:W5:Y:S01]  /*0390*/  LDG.E.64 R4, desc[UR4][R4.64] ;  /* 0x0000000404047981 */ /* 0x000f62000c1e1b00 */
[----:B------:R-:W-:Y:S02]  /*03a0*/  LOP3.LUT R0, R11, R20, R0, 0x96, !PT ;  /* 0x000000140b007212 */ /* 0x000fe400078e9600 */
[----:B0-----:R-:W-:-:S04]  /*03b0*/  IADD3 R2, P0, PT, -R6, UR6, RZ ;  /* 0x0000000606027c10 */ /* 0x001fc8000ff1e1ff */
[----:B------:R-:W-:Y:S02]  /*03c0*/  IADD3.X R6, PT, PT, ~R7, UR7, RZ, P0, !PT ;  /* 0x0000000707067c10 */ /* 0x000fe400087fe5ff */
[----:B------:R-:W-:-:S04]  /*03d0*/  ISETP.GT.U32.AND P0, PT, R2, UR10, PT ;  /* 0x0000000a02007c0c */ /* 0x000fc8000bf04070 */
[----:B------:R-:W-:Y:S02]  /*03e0*/  ISETP.GT.U32.AND.EX P0, PT, R6, UR11, PT, P0 ;  /* 0x0000000b06007c0c */ /* 0x000fe4000bf04100 */
[----:B--2---:R-:W-:-:S04]  /*03f0*/  LOP3.LUT R0, R13, R0, R8, 0x96, !PT ;  /* 0x000000000d007212 */ /* 0x004fc800078e9608 */
[----:B------:R-:W-:-:S04]  /*0400*/  LOP3.LUT R0, R16, R0, R21, 0x96, !PT ;  /* 0x0000000010007212 */ /* 0x000fc800078e9615 */
[----:B----4-:R-:W-:-:S04]  /*0410*/  LOP3.LUT R0, R14, R0, R19, 0x96, !PT ;  /* 0x000000000e007212 */ /* 0x010fc800078e9613 */
[----:B---3--:R-:W-:-:S04]  /*0420*/  LOP3.LUT R0, R12, R0, R17, 0x96, !PT ;  /* 0x000000000c007212 */ /* 0x008fc800078e9611 */
[----:B-----5:R-:W-:Y:S02]  /*0430*/  LOP3.LUT R0, R10, R0, R15, 0x96, !PT ;  /* 0x000000000a007212 */ /* 0x020fe400078e960f */
[----:B------:R-:W0:Y:S02]  /*0440*/  LDC.64 R10, c[0x0][0x398] ;  /* 0x0000e600ff0a7b82 */ /* 0x000e240000000a00 */
[----:B------:R-:W-:-:S04]  /*0450*/  LOP3.LUT R0, R23, R0, R18, 0x96, !PT ;  /* 0x0000000017007212 */ /* 0x000fc800078e9612 */
[----:B------:R-:W-:-:S04]  /*0460*/  LOP3.LUT R0, R25, R0, R22, 0x96, !PT ;  /* 0x0000000019007212 */ /* 0x000fc800078e9616 */
[----:B------:R-:W-:Y:S02]  /*0470*/  LOP3.LUT R0, R24, R0, R27, 0x96, !PT ;  /* 0x0000000018007212 */ /* 0x000fe400078e961b */
[----:B------:R-:W-:Y:S02]  /*0480*/  ISETP.GT.U32.AND P1, PT, R4, UR8, PT ;  /* 0x0000000804007c0c */ /* 0x000fe4000bf24070 */
[----:B------:R-:W-:Y:S02]  /*0490*/  LOP3.LUT R3, R0, 0xff, RZ, 0xc0, !PT ;  /* 0x000000ff00037812 */ /* 0x000fe400078ec0ff */
[----:B------:R-:W-:Y:S02]  /*04a0*/  SEL R0, RZ, 0x3, !P0 ;  /* 0x00000003ff007807 */ /* 0x000fe40004000000 */
[----:B------:R-:W-:Y:S02]  /*04b0*/  ISETP.GT.U32.AND.EX P1, PT, R5, UR9, PT, P1 ;  /* 0x0000000905007c0c */ /* 0x000fe4000bf24110 */
[----:B------:R-:W-:-:S02]  /*04c0*/  ISETP.NE.AND P0, PT, R3, R26, PT ;  /* 0x0000001a0300720c */ /* 0x000fc40003f05270 */
[----:B------:R-:W-:Y:S02]  /*04d0*/  SEL R0, R0, 0x2, !P1 ;  /* 0x0000000200007807 */ /* 0x000fe40004800000 */
[----:B------:R-:W-:Y:S01]  /*04e0*/  SEL R3, RZ, 0x1, !P0 ;  /* 0x00000001ff037807 */ /* 0x000fe20004000000 */
[----:B0-----:R-:W-:-:S03]  /*04f0*/  IMAD.WIDE.U32 R10, R9, 0x4, R10 ;  /* 0x00000004090a7825 */ /* 0x001fc600078e000a */
[----:B------:R-:W-:-:S05]  /*0500*/  LOP3.LUT R3, R0, R3, RZ, 0xfc, !PT ;  /* 0x0000000300037212 */ /* 0x000fca00078efcff */
[----:B------:R-:W-:Y:S01]  /*0510*/  STG.E desc[UR4][R10.64], R3 ;  /* 0x000000030a007986 */ /* 0x000fe2000c101904 */
[----:B------:R-:W-:Y:S05]  /*0520*/  EXIT ;  /* 0x000000000000794d */ /* 0x000fea0003800000 */
.L_x_45:
        /* <DEDUP_REMOVED lines=13> */
.L_x_50:


//--------------------- .nv.shared.reserved.0     --------------------------
	.section	.nv.shared.reserved.0,"aw",@nobits
	.weak		__nv_reservedSMEM_offset_0_alias
	.size		__nv_reservedSMEM_offset_0_alias, 0, 64
	.other		__nv_reservedSMEM_offset_0_alias,@"STO_CUDA_RESERVED_SHARED STV_DEFAULT"
__nv_reservedSMEM_offset_0_alias:
	.zero		0
	.zero		64


//--------------------- .nv.constant0._Z23predict_prefetch_kernelPKjS0_Pjjjj --------------------------
	.section	.nv.constant0._Z23predict_prefetch_kernelPKjS0_Pjjjj,"a",@progbits
	.sectionflags	@""
	.align	4
.nv.constant0._Z23predict_prefetch_kernelPKjS0_Pjjjj:
	.zero		932


//--------------------- .nv.constant0._Z24track_page_access_kernelPmS_PKjjm --------------------------
	.section	.nv.constant0._Z24track_page_access_kernelPmS_PKjjm,"a",@progbits
	.sectionflags	@""
	.align	4
.nv.constant0._Z24track_page_access_kernelPmS_PKjjm:
	.zero		936


//--------------------- .nv.constant0._Z20migrate_pages_kernelPKhPhPKjjjbj --------------------------
	.section	.nv.constant0._Z20migrate_pages_kernelPKhPhPKjjjbj,"a",@progbits
	.sectionflags	@""
	.align	4
.nv.constant0._Z20migrate_pages_kernelPKhPhPKjjjbj:
	.zero		936


//--------------------- .nv.constant0._Z21compress_pages_kernelPKhPhPjS2_jjj --------------------------
	.section	.nv.constant0._Z21compress_pages_kernelPKhPhPjS2_jjj,"a",@progbits
	.sectionflags	@""
	.align	4
.nv.constant0._Z21compress_pages_kernelPKhPhPjS2_jjj:
	.zero		940


//--------------------- .nv.constant0._Z17mark_pages_kernelPKhPKmS2_Pjjmmm --------------------------
	.section	.nv.constant0._Z17mark_pages_kernelPKhPKmS2_Pjjmmm,"a",@progbits
	.sectionflags	@""
	.align	4
.nv.constant0._Z17mark_pages_kernelPKhPKmS2_Pjjmmm:
	.zero		960


//--------------------- SYMBOLS --------------------------

	.type		.nv.reservedSmem.offset0,@object
	.size		.nv.reservedSmem.offset0,0x4
